	.target	sm_90a

	.elftype	@"ET_EXEC"


//--------------------- .note.nv.tkinfo           --------------------------
	.section	.note.nv.tkinfo,"",@"SHT_NOTE"
	.sectionflags	@"SHF_NOTE_NV_TKINFO"
	.tkinfo
        /*0018*/ 	.word	0x00000002
        /*0030*/ 	.string	""
        /*0030*/ 	.string	"ptxas"
        /*0030*/ 	.string	"Cuda compilation tools, release 13.0, V13.0.88"
        /*0030*/ 	.string	"Build cuda_13.0.r13.0/compiler.36424714_0"
        /*0030*/ 	.string	"-arch sm_90a -m 64 "



//--------------------- .note.nv.cuinfo           --------------------------
	.section	.note.nv.cuinfo,"",@"SHT_NOTE"
	.sectionflags	@"SHF_NOTE_NV_CUINFO"
        /*0018*/ 	.short	0x0002
        /*001a*/ 	.short	0x005a
        /*001c*/ 	.short	0x0082
	.zero		2


//--------------------- .nv.info                  --------------------------
	.section	.nv.info,"",@"SHT_CUDA_INFO"
	.align	4


	//----- nvinfo : EIATTR_REGCOUNT
	.align		4
        /*0000*/ 	.byte	0x04, 0x2f
        /*0002*/ 	.short	(.L_12 - .L_11)
	.align		4
.L_11:
        /*0004*/ 	.word	index@(_ZN7cutlass13device_kernelINS_4gemm6kernel13GemmUniversalIN4cute5tupleIJiiiiEEENS1_10collective13CollectiveMmaINS1_37MainloopSm90TmaGmmaWarpSpecializedFP8ILi4ENS5_IJNS4_1CILi2EEESB_NSA_ILi1EEEEEENS1_35KernelTmaWarpSpecializedCooperativeEEENS5_IJNSA_ILi128EEENSA_ILi256EEESG_EEENS_12float_e4m3_tENS5_IJlSC_lEEESJ_SK_NS4_8TiledMMAINS4_8MMA_AtomIJNS4_4SM904GMMA31MMA_64x256x32_F32E4M3E4M3_SS_TNILNSO_7ScaleInE1ELSQ_1EEEEEENS4_6LayoutINS5_IJSB_SC_SC_EEENS5_IJSC_NSA_ILi0EEESV_EEEEENS5_IJNS4_10UnderscoreESY_SY_EEEEENS4_23SM90_TMA_LOAD_MULTICASTENS4_14ComposedLayoutINS4_7SwizzleILi3ELi4ELi3EEENS4_18smem_ptr_flag_bitsILi8EEENST_INS5_IJNSA_ILi8EEESG_EEENS5_IJSG_SC_EEEEEEEvNS4_8identityES11_S1B_vS1C_EENS_8epilogue10collective6detail29Sm90TmaWarpSpecializedAdapterINS1F_15DefaultEpilogueISJ_SK_SK_NS1E_6thread17LinearCombinationISJ_Li1EffLNS1J_9ScaleType4KindE0ELNS_15FloatRoundStyleE2ESJ_EENS1_15EpilogueDefaultEEEEEvvEEEEvNT_6ParamsE)
        /*0008*/ 	.word	0x000000a8


	//----- nvinfo : EIATTR_FRAME_SIZE
	.align		4
.L_12:
        /*000c*/ 	.byte	0x04, 0x11
        /*000e*/ 	.short	(.L_14 - .L_13)
	.align		4
.L_13:
        /*0010*/ 	.word	index@(_ZN7cutlass13device_kernelINS_4gemm6kernel13GemmUniversalIN4cute5tupleIJiiiiEEENS1_10collective13CollectiveMmaINS1_37MainloopSm90TmaGmmaWarpSpecializedFP8ILi4ENS5_IJNS4_1CILi2EEESB_NSA_ILi1EEEEEENS1_35KernelTmaWarpSpecializedCooperativeEEENS5_IJNSA_ILi128EEENSA_ILi256EEESG_EEENS_12float_e4m3_tENS5_IJlSC_lEEESJ_SK_NS4_8TiledMMAINS4_8MMA_AtomIJNS4_4SM904GMMA31MMA_64x256x32_F32E4M3E4M3_SS_TNILNSO_7ScaleInE1ELSQ_1EEEEEENS4_6LayoutINS5_IJSB_SC_SC_EEENS5_IJSC_NSA_ILi0EEESV_EEEEENS5_IJNS4_10UnderscoreESY_SY_EEEEENS4_23SM90_TMA_LOAD_MULTICASTENS4_14ComposedLayoutINS4_7SwizzleILi3ELi4ELi3EEENS4_18smem_ptr_flag_bitsILi8EEENST_INS5_IJNSA_ILi8EEESG_EEENS5_IJSG_SC_EEEEEEEvNS4_8identityES11_S1B_vS1C_EENS_8epilogue10collective6detail29Sm90TmaWarpSpecializedAdapterINS1F_15DefaultEpilogueISJ_SK_SK_NS1E_6thread17LinearCombinationISJ_Li1EffLNS1J_9ScaleType4KindE0ELNS_15FloatRoundStyleE2ESJ_EENS1_15EpilogueDefaultEEEEEvvEEEEvNT_6ParamsE)
        /*0014*/ 	.word	0x000000f8


	//----- nvinfo : EIATTR_MIN_STACK_SIZE
	.align		4
.L_14:
        /*0018*/ 	.byte	0x04, 0x12
        /*001a*/ 	.short	(.L_16 - .L_15)
	.align		4
.L_15:
        /*001c*/ 	.word	index@(_ZN7cutlass13device_kernelINS_4gemm6kernel13GemmUniversalIN4cute5tupleIJiiiiEEENS1_10collective13CollectiveMmaINS1_37MainloopSm90TmaGmmaWarpSpecializedFP8ILi4ENS5_IJNS4_1CILi2EEESB_NSA_ILi1EEEEEENS1_35KernelTmaWarpSpecializedCooperativeEEENS5_IJNSA_ILi128EEENSA_ILi256EEESG_EEENS_12float_e4m3_tENS5_IJlSC_lEEESJ_SK_NS4_8TiledMMAINS4_8MMA_AtomIJNS4_4SM904GMMA31MMA_64x256x32_F32E4M3E4M3_SS_TNILNSO_7ScaleInE1ELSQ_1EEEEEENS4_6LayoutINS5_IJSB_SC_SC_EEENS5_IJSC_NSA_ILi0EEESV_EEEEENS5_IJNS4_10UnderscoreESY_SY_EEEEENS4_23SM90_TMA_LOAD_MULTICASTENS4_14ComposedLayoutINS4_7SwizzleILi3ELi4ELi3EEENS4_18smem_ptr_flag_bitsILi8EEENST_INS5_IJNSA_ILi8EEESG_EEENS5_IJSG_SC_EEEEEEEvNS4_8identityES11_S1B_vS1C_EENS_8epilogue10collective6detail29Sm90TmaWarpSpecializedAdapterINS1F_15DefaultEpilogueISJ_SK_SK_NS1E_6thread17LinearCombinationISJ_Li1EffLNS1J_9ScaleType4KindE0ELNS_15FloatRoundStyleE2ESJ_EENS1_15EpilogueDefaultEEEEEvvEEEEvNT_6ParamsE)
        /*0020*/ 	.word	0x000000f8
.L_16:


//--------------------- .nv.compat                --------------------------
	.section	.nv.compat,"",@"SHT_CUDA_COMPAT_INFO"
	.align	4
        /*0000*/ 	.byte	0x02, 0x09, 0x01, 0x00, 0x02, 0x02, 0x04, 0x00, 0x02, 0x05, 0x05, 0x00, 0x03, 0x07, 0x01, 0x01
        /*0010*/ 	.byte	0x02, 0x03, 0x01, 0x00, 0x02, 0x06, 0x01, 0x00, 0x04, 0x0b, 0x08, 0x00, 0x00, 0x00, 0x00, 0x00
        /*0020*/ 	.byte	0x00, 0x00, 0x00, 0x00


//--------------------- .nv.info._ZN7cutlass13device_kernelINS_4gemm6kernel13GemmUniversalIN4cute5tupleIJiiiiEEENS1_10collective13CollectiveMmaINS1_37MainloopSm90TmaGmmaWarpSpecializedFP8ILi4ENS5_IJNS4_1CILi2EEESB_NSA_ILi1EEEEEENS1_35KernelTmaWarpSpecializedCooperativeEEENS5_IJNSA_ILi128EEENSA_ILi256EEESG_EEENS_12float_e4m3_tENS5_IJlSC_lEEESJ_SK_NS4_8TiledMMAINS4_8MMA_AtomIJNS4_4SM904GMMA31MMA_64x256x32_F32E4M3E4M3_SS_TNILNSO_7ScaleInE1ELSQ_1EEEEEENS4_6LayoutINS5_IJSB_SC_SC_EEENS5_IJSC_NSA_ILi0EEESV_EEEEENS5_IJNS4_10UnderscoreESY_SY_EEEEENS4_23SM90_TMA_LOAD_MULTICASTENS4_14ComposedLayoutINS4_7SwizzleILi3ELi4ELi3EEENS4_18smem_ptr_flag_bitsILi8EEENST_INS5_IJNSA_ILi8EEESG_EEENS5_IJSG_SC_EEEEEEEvNS4_8identityES11_S1B_vS1C_EENS_8epilogue10collective6detail29Sm90TmaWarpSpecializedAdapterINS1F_15DefaultEpilogueISJ_SK_SK_NS1E_6thread17LinearCombinationISJ_Li1EffLNS1J_9ScaleType4KindE0ELNS_15FloatRoundStyleE2ESJ_EENS1_15EpilogueDefaultEEEEEvvEEEEvNT_6ParamsE --------------------------
	.section	.nv.info._ZN7cutlass13device_kernelINS_4gemm6kernel13GemmUniversalIN4cute5tupleIJiiiiEEENS1_10collective13CollectiveMmaINS1_37MainloopSm90TmaGmmaWarpSpecializedFP8ILi4ENS5_IJNS4_1CILi2EEESB_NSA_ILi1EEEEEENS1_35KernelTmaWarpSpecializedCooperativeEEENS5_IJNSA_ILi128EEENSA_ILi256EEESG_EEENS_12float_e4m3_tENS5_IJlSC_lEEESJ_SK_NS4_8TiledMMAINS4_8MMA_AtomIJNS4_4SM904GMMA31MMA_64x256x32_F32E4M3E4M3_SS_TNILNSO_7ScaleInE1ELSQ_1EEEEEENS4_6LayoutINS5_IJSB_SC_SC_EEENS5_IJSC_NSA_ILi0EEESV_EEEEENS5_IJNS4_10UnderscoreESY_SY_EEEEENS4_23SM90_TMA_LOAD_MULTICASTENS4_14ComposedLayoutINS4_7SwizzleILi3ELi4ELi3EEENS4_18smem_ptr_flag_bitsILi8EEENST_INS5_IJNSA_ILi8EEESG_EEENS5_IJSG_SC_EEEEEEEvNS4_8identityES11_S1B_vS1C_EENS_8epilogue10collective6detail29Sm90TmaWarpSpecializedAdapterINS1F_15DefaultEpilogueISJ_SK_SK_NS1E_6thread17LinearCombinationISJ_Li1EffLNS1J_9ScaleType4KindE0ELNS_15FloatRoundStyleE2ESJ_EENS1_15EpilogueDefaultEEEEEvvEEEEvNT_6ParamsE,"",@"SHT_CUDA_INFO"
	.sectionflags	@""
	.align	4


	//----- nvinfo : EIATTR_CUDA_API_VERSION
	.align		4
        /*0000*/ 	.byte	0x04, 0x37
        /*0002*/ 	.short	(.L_18 - .L_17)
.L_17:
        /*0004*/ 	.word	0x00000082


	//----- nvinfo : EIATTR_KPARAM_INFO
	.align		4
.L_18:
        /*0008*/ 	.byte	0x04, 0x17
        /*000a*/ 	.short	(.L_20 - .L_19)
.L_19:
        /*000c*/ 	.word	0x00000000
        /*0010*/ 	.short	0x0000
        /*0012*/ 	.short	0x0070
        /*0014*/ 	.byte	0x00, 0xf0, 0x01, 0x10


	//----- nvinfo : EIATTR_SPARSE_MMA_MASK
	.align		4
.L_20:
        /*0018*/ 	.byte	0x03, 0x50
        /*001a*/ 	.short	0x0000


	//----- nvinfo : EIATTR_MAXREG_COUNT
	.align		4
        /*001c*/ 	.byte	0x03, 0x1b
        /*001e*/ 	.short	0x00a8


	//----- nvinfo : EIATTR_NUM_BARRIERS
	.align		4
        /*0020*/ 	.byte	0x02, 0x4c
        /*0022*/ 	.byte	0x01
	.zero		1


	//----- nvinfo : EIATTR_ANNOTATIONS
	.align		4
        /*0024*/ 	.byte	0x04, 0x55
        /*0026*/ 	.short	(.L_22 - .L_21)


	//   ....[0]....
.L_21:
        /*0028*/ 	.word	0x00000001
        /*002c*/ 	.byte	0x10, 0x07, 0x00, 0x00, 0x01, 0x00, 0x00, 0x00, 0x00, 0x08, 0x00, 0x00, 0x01, 0x00, 0x00, 0x00
        /* <DEDUP_REMOVED lines=192> */
        /*0c3c*/ 	.byte	0x80, 0x05, 0x01, 0x00


	//----- nvinfo : EIATTR_MERCURY_ISA_VERSION
	.align		4
.L_22:
        /*0c40*/ 	.byte	0x03, 0x5f
        /*0c42*/ 	.short	0x0101


	//----- nvinfo : EIATTR_INT_WARP_WIDE_INSTR_OFFSETS
	.align		4
        /*0c44*/ 	.byte	0x04, 0x31
        /*0c46*/ 	.short	(.L_24 - .L_23)


	//   ....[0]....
.L_23:
        /*0c48*/ 	.word	0x00000550


	//   ....[1]....
        /*0c4c*/ 	.word	0x00000570


	//   ....[2]....
        /*0c50*/ 	.word	0x000006e0


	//   ....[3]....
        /*0c54*/ 	.word	0x000053c0


	//----- nvinfo : EIATTR_COOP_GROUP_MASK_REGIDS
	.align		4
.L_24:
        /*0c58*/ 	.byte	0x04, 0x29
        /*0c5a*/ 	.short	(.L_26 - .L_25)


	//   ....[0]....
.L_25:
        /*0c5c*/ 	.word	0xffffffff


	//   ....[1]....
        /*0c60*/ 	.word	0xffffffff


	//   ....[2]....
        /*0c64*/ 	.word	0xffffffff


	//   ....[3]....
        /*0c68*/ 	.word	0xffffffff


	//   ....[4]....
        /*0c6c*/ 	.word	0xffffffff


	//   ....[5]....
        /*0c70*/ 	.word	0xffffffff


	//----- nvinfo : EIATTR_COOP_GROUP_INSTR_OFFSETS
	.align		4
.L_26:
        /*0c74*/ 	.byte	0x04, 0x28
        /*0c76*/ 	.short	(.L_28 - .L_27)


	//   ....[0]....
.L_27:
        /*0c78*/ 	.word	0x00000070


	//   ....[1]....
        /*0c7c*/ 	.word	0x00000080


	//   ....[2]....
        /*0c80*/ 	.word	0x000001a0


	//   ....[3]....
        /*0c84*/ 	.word	0x000003c0


	//   ....[4]....
        /*0c88*/ 	.word	0x00000840


	//   ....[5]....
        /*0c8c*/ 	.word	0x000015c0


	//----- nvinfo : EIATTR_REG_RECONFIG
	.align		4
.L_28:
        /*0c90*/ 	.byte	0x01, 0x54
	.zero		2


	//----- nvinfo : EIATTR_MBARRIER_INSTR_OFFSETS
	.align		4
        /*0c94*/ 	.byte	0x04, 0x39
        /*0c96*/ 	.short	(.L_30 - .L_29)


	//   ....[0]....
.L_29:
        /*0c98*/ 	.word	0x00000320
        /*0c9c*/ 	.word	0x000000ff
        /*0ca0*/ 	.word	0x00000000
        /*0ca4*/ 	.short	0x0100
        /*0ca6*/ 	.byte	0x09
	.zero		1


	//   ....[1]....
        /*0ca8*/ 	.word	0x00000330
        /*0cac*/ 	.word	0x000000ff
        /*0cb0*/ 	.word	0x00000020
        /*0cb4*/ 	.short	0x0100
        /*0cb6*/ 	.byte	0x09
	.zero		1


	//   ....[2]....
        /*0cb8*/ 	.word	0x00000340
        /*0cbc*/ 	.word	0x000000ff
        /*0cc0*/ 	.word	0x00000008
        /*0cc4*/ 	.short	0x0100
        /*0cc6*/ 	.byte	0x09
	.zero		1


	//   ....[3]....
        /*0cc8*/ 	.word	0x00000350
        /*0ccc*/ 	.word	0x000000ff
        /*0cd0*/ 	.word	0x00000028
        /*0cd4*/ 	.short	0x0100
        /*0cd6*/ 	.byte	0x09
	.zero		1


	//   ....[4]....
        /*0cd8*/ 	.word	0x00000360
        /*0cdc*/ 	.word	0x000000ff
        /*0ce0*/ 	.word	0x00000010
        /*0ce4*/ 	.short	0x0100
        /*0ce6*/ 	.byte	0x09
	.zero		1


	//   ....[5]....
        /*0ce8*/ 	.word	0x00000370
        /*0cec*/ 	.word	0x000000ff
        /*0cf0*/ 	.word	0x00000030
        /*0cf4*/ 	.short	0x0100
        /*0cf6*/ 	.byte	0x09
	.zero		1


	//   ....[6]....
        /*0cf8*/ 	.word	0x00000380
        /*0cfc*/ 	.word	0x000000ff
        /*0d00*/ 	.word	0x00000018
        /*0d04*/ 	.short	0x0100
        /*0d06*/ 	.byte	0x09
	.zero		1


	//   ....[7]....
        /*0d08*/ 	.word	0x00000390
        /*0d0c*/ 	.word	0x000000ff
        /*0d10*/ 	.word	0x00000038
        /*0d14*/ 	.short	0x0100
        /*0d16*/ 	.byte	0x09
	.zero		1


	//   ....[8]....
        /*0d18*/ 	.word	0x00000770
        /*0d1c*/ 	.word	0x000000ff
        /*0d20*/ 	.word	0x00000050
        /*0d24*/ 	.short	0x0100
        /*0d26*/ 	.byte	0x06
	.zero		1


	//   ....[9]....
        /*0d28*/ 	.word	0x000007e0
        /*0d2c*/ 	.word	0x000000ff
        /*0d30*/ 	.word	0x00000058
        /*0d34*/ 	.short	0x0100
        /*0d36*/ 	.byte	0x06
	.zero		1


	//   ....[10]....
        /*0d38*/ 	.word	0x00001dc0
        /*0d3c*/ 	.word	0x000000ff
        /*0d40*/ 	.word	0x00000000
        /*0d44*/ 	.short	0x010a
        /*0d46*/ 	.byte	0x06
	.zero		1


	//   ....[11]....
        /*0d48*/ 	.word	0x00001e00
        /*0d4c*/ 	.word	0x000000ff
        /*0d50*/ 	.word	0x00000000
        /*0d54*/ 	.short	0x010a
        /*0d56*/ 	.byte	0x06
	.zero		1


	//   ....[12]....
        /*0d58*/ 	.word	0x000030d0
        /*0d5c*/ 	.word	0x000000ff
        /*0d60*/ 	.word	0x00000000
        /*0d64*/ 	.short	0x010a
        /*0d66*/ 	.byte	0x09
	.zero		1


	//   ....[13]....
        /*0d68*/ 	.word	0x00003110
        /*0d6c*/ 	.word	0x000000ff
        /*0d70*/ 	.word	0x00000000
        /*0d74*/ 	.short	0x010a
        /*0d76*/ 	.byte	0x09
	.zero		1


	//   ....[14]....
        /*0d78*/ 	.word	0x00004250
        /*0d7c*/ 	.word	0x000000e5
        /*0d80*/ 	.word	0x00000000
        /*0d84*/ 	.short	0x0101
        /*0d86*/ 	.byte	0x3f
	.zero		1


	//   ....[15]....
        /*0d88*/ 	.word	0x00005460
        /*0d8c*/ 	.word	0x00000018
        /*0d90*/ 	.word	0x00000000
        /*0d94*/ 	.short	0x0101
        /*0d96*/ 	.byte	0x3f
	.zero		1


	//   ....[16]....
        /*0d98*/ 	.word	0x0000f750
        /*0d9c*/ 	.word	0x0000000b
        /*0da0*/ 	.word	0x00000020
        /*0da4*/ 	.short	0x010a
        /*0da6*/ 	.byte	0x3f
	.zero		1


	//   ....[17]....
        /*0da8*/ 	.word	0x0000fb90
        /*0dac*/ 	.word	0x00000003
        /*0db0*/ 	.word	0x00000058
        /*0db4*/ 	.short	0x0101
        /*0db6*/ 	.byte	0x3f
	.zero		1


	//   ....[18]....
        /*0db8*/ 	.word	0x000102d0
        /*0dbc*/ 	.word	0x00000007
        /*0dc0*/ 	.word	0x00000000
        /*0dc4*/ 	.short	0x010a
        /*0dc6*/ 	.byte	0x3f
	.zero		1


	//   ....[19]....
        /*0dc8*/ 	.word	0x00010350
        /*0dcc*/ 	.word	0x00000009
        /*0dd0*/ 	.word	0x00000000
        /*0dd4*/ 	.short	0x010a
        /*0dd6*/ 	.byte	0x3f
	.zero		1


	//   ....[20]....
        /*0dd8*/ 	.word	0x000103e0
        /*0ddc*/ 	.word	0x00000006
        /*0de0*/ 	.word	0x00000000
        /*0de4*/ 	.short	0x010a
        /*0de6*/ 	.byte	0x3f
	.zero		1


	//   ....[21]....
        /*0de8*/ 	.word	0x00010470
        /*0dec*/ 	.word	0x00000003
        /*0df0*/ 	.word	0x00000000
        /*0df4*/ 	.short	0x010a
        /*0df6*/ 	.byte	0x3f
	.zero		1


	//   ....[22]....
        /*0df8*/ 	.word	0x000104e0
        /*0dfc*/ 	.word	0x00000003
        /*0e00*/ 	.word	0x00000000
        /*0e04*/ 	.short	0x010a
        /*0e06*/ 	.byte	0x3f
	.zero		1


	//   ....[23]....
        /*0e08*/ 	.word	0x00010550
        /*0e0c*/ 	.word	0x00000000
        /*0e10*/ 	.word	0x00000000
        /*0e14*/ 	.short	0x010a
        /*0e16*/ 	.byte	0x3f
	.zero		1


	//   ....[24]....
        /*0e18*/ 	.word	0x00010630
        /*0e1c*/ 	.word	0x0000000b
        /*0e20*/ 	.word	0x00000020
        /*0e24*/ 	.short	0x010a
        /*0e26*/ 	.byte	0x3f
	.zero		1


	//   ....[25]....
        /*0e28*/ 	.word	0x00010700
        /*0e2c*/ 	.word	0x00000007
        /*0e30*/ 	.word	0x00000000
        /*0e34*/ 	.short	0x010a
        /*0e36*/ 	.byte	0x3f
	.zero		1


	//   ....[26]....
        /*0e38*/ 	.word	0x00010750
        /*0e3c*/ 	.word	0x00000009
        /*0e40*/ 	.word	0x00000000
        /*0e44*/ 	.short	0x010a
        /*0e46*/ 	.byte	0x3f
	.zero		1


	//   ....[27]....
        /*0e48*/ 	.word	0x000107a0
        /*0e4c*/ 	.word	0x00000006
        /*0e50*/ 	.word	0x00000000
        /*0e54*/ 	.short	0x010a
        /*0e56*/ 	.byte	0x3f
	.zero		1


	//----- nvinfo : EIATTR_NUM_MBARRIERS
	.align		4
.L_30:
        /*0e58*/ 	.byte	0x03, 0x38
        /*0e5a*/ 	.short	0x000a


	//----- nvinfo : EIATTR_EXIT_INSTR_OFFSETS
	.align		4
        /*0e5c*/ 	.byte	0x04, 0x1c
        /*0e5e*/ 	.short	(.L_32 - .L_31)


	//   ....[0]....
.L_31:
        /*0e60*/ 	.word	0x000009d0


	//   ....[1]....
        /*0e64*/ 	.word	0x00001260


	//   ....[2]....
        /*0e68*/ 	.word	0x0000ed60


	//   ....[3]....
        /*0e6c*/ 	.word	0x0000f2f0


	//   ....[4]....
        /*0e70*/ 	.word	0x000104c0


	//----- nvinfo : EIATTR_MAX_THREADS
	.align		4
.L_32:
        /*0e74*/ 	.byte	0x04, 0x05
        /*0e76*/ 	.short	(.L_34 - .L_33)
.L_33:
        /*0e78*/ 	.word	0x00000180
        /*0e7c*/ 	.word	0x00000001
        /*0e80*/ 	.word	0x00000001


	//----- nvinfo : EIATTR_CRS_STACK_SIZE
	.align		4
.L_34:
        /*0e84*/ 	.byte	0x04, 0x1e
        /*0e86*/ 	.short	(.L_36 - .L_35)
.L_35:
        /*0e88*/ 	.word	0x00000000


	//----- nvinfo : EIATTR_CBANK_PARAM_SIZE
	.align		4
.L_36:
        /*0e8c*/ 	.byte	0x03, 0x19
        /*0e8e*/ 	.short	0x0470


	//----- nvinfo : EIATTR_PARAM_CBANK
	.align		4
        /*0e90*/ 	.byte	0x04, 0x0a
        /*0e92*/ 	.short	(.L_38 - .L_37)
	.align		4
.L_37:
        /*0e94*/ 	.word	index@(.nv.constant0._ZN7cutlass13device_kernelINS_4gemm6kernel13GemmUniversalIN4cute5tupleIJiiiiEEENS1_10collective13CollectiveMmaINS1_37MainloopSm90TmaGmmaWarpSpecializedFP8ILi4ENS5_IJNS4_1CILi2EEESB_NSA_ILi1EEEEEENS1_35KernelTmaWarpSpecializedCooperativeEEENS5_IJNSA_ILi128EEENSA_ILi256EEESG_EEENS_12float_e4m3_tENS5_IJlSC_lEEESJ_SK_NS4_8TiledMMAINS4_8MMA_AtomIJNS4_4SM904GMMA31MMA_64x256x32_F32E4M3E4M3_SS_TNILNSO_7ScaleInE1ELSQ_1EEEEEENS4_6LayoutINS5_IJSB_SC_SC_EEENS5_IJSC_NSA_ILi0EEESV_EEEEENS5_IJNS4_10UnderscoreESY_SY_EEEEENS4_23SM90_TMA_LOAD_MULTICASTENS4_14ComposedLayoutINS4_7SwizzleILi3ELi4ELi3EEENS4_18smem_ptr_flag_bitsILi8EEENST_INS5_IJNSA_ILi8EEESG_EEENS5_IJSG_SC_EEEEEEEvNS4_8identityES11_S1B_vS1C_EENS_8epilogue10collective6detail29Sm90TmaWarpSpecializedAdapterINS1F_15DefaultEpilogueISJ_SK_SK_NS1E_6thread17LinearCombinationISJ_Li1EffLNS1J_9ScaleType4KindE0ELNS_15FloatRoundStyleE2ESJ_EENS1_15EpilogueDefaultEEEEEvvEEEEvNT_6ParamsE)
        /*0e98*/ 	.short	0x0210
        /*0e9a*/ 	.short	0x0470


	//----- nvinfo : EIATTR_SW_WAR
	.align		4
.L_38:
        /*0e9c*/ 	.byte	0x04, 0x36
        /*0e9e*/ 	.short	(.L_40 - .L_39)
.L_39:
        /*0ea0*/ 	.word	0x00000008
.L_40:


//--------------------- .nv.callgraph             --------------------------
	.section	.nv.callgraph,"",@"SHT_CUDA_CALLGRAPH"
	.align	4
	.sectionentsize	8
	.align		4
        /*0000*/ 	.word	0x00000000
	.align		4
        /*0004*/ 	.word	0xffffffff
	.align		4
        /*0008*/ 	.word	0x00000000
	.align		4
        /*000c*/ 	.word	0xfffffffe
	.align		4
        /*0010*/ 	.word	0x00000000
	.align		4
        /*0014*/ 	.word	0xfffffffd
	.align		4
        /*0018*/ 	.word	0x00000000
	.align		4
        /*001c*/ 	.word	0xfffffffc


//--------------------- .nv.constant4             --------------------------
	.section	.nv.constant4,"a",@progbits
	.align	8
	.align		8
.nv.constant4:
        /*0000*/ 	.dword	_ZN39_INTERNAL_bdf3fe4e_4_k_cu_d64eb393_51204cuda3std3__45__cpo5beginE
	.align		8
        /*0008*/ 	.dword	_ZN39_INTERNAL_bdf3fe4e_4_k_cu_d64eb393_51204cuda3std3__45__cpo3endE
	.align		8
        /*0010*/ 	.dword	_ZN39_INTERNAL_bdf3fe4e_4_k_cu_d64eb393_51204cuda3std3__45__cpo6cbeginE
	.align		8
        /*0018*/ 	.dword	_ZN39_INTERNAL_bdf3fe4e_4_k_cu_d64eb393_51204cuda3std3__45__cpo4cendE
	.align		8
        /*0020*/ 	.dword	_ZN39_INTERNAL_bdf3fe4e_4_k_cu_d64eb393_51204cuda3std3__441_GLOBAL__N__bdf3fe4e_4_k_cu_d64eb393_51206ignoreE
	.align		8
        /*0028*/ 	.dword	_ZN39_INTERNAL_bdf3fe4e_4_k_cu_d64eb393_51204cuda3std3__419piecewise_constructE
	.align		8
        /*0030*/ 	.dword	_ZN39_INTERNAL_bdf3fe4e_4_k_cu_d64eb393_51204cuda3std3__48in_placeE
	.align		8
        /*0038*/ 	.dword	_ZN39_INTERNAL_bdf3fe4e_4_k_cu_d64eb393_51204cuda3std6ranges3__45__cpo4swapE
	.align		8
        /*0040*/ 	.dword	_ZN39_INTERNAL_bdf3fe4e_4_k_cu_d64eb393_51204cuda3std6ranges3__45__cpo9iter_moveE
	.align		8
        /*0048*/ 	.dword	_ZN39_INTERNAL_bdf3fe4e_4_k_cu_d64eb393_51204cute7productE
	.align		8
        /*0050*/ 	.dword	_ZN39_INTERNAL_bdf3fe4e_4_k_cu_d64eb393_51204cute1_E


//--------------------- .text._ZN7cutlass13device_kernelINS_4gemm6kernel13GemmUniversalIN4cute5tupleIJiiiiEEENS1_10collective13CollectiveMmaINS1_37MainloopSm90TmaGmmaWarpSpecializedFP8ILi4ENS5_IJNS4_1CILi2EEESB_NSA_ILi1EEEEEENS1_35KernelTmaWarpSpecializedCooperativeEEENS5_IJNSA_ILi128EEENSA_ILi256EEESG_EEENS_12float_e4m3_tENS5_IJlSC_lEEESJ_SK_NS4_8TiledMMAINS4_8MMA_AtomIJNS4_4SM904GMMA31MMA_64x256x32_F32E4M3E4M3_SS_TNILNSO_7ScaleInE1ELSQ_1EEEEEENS4_6LayoutINS5_IJSB_SC_SC_EEENS5_IJSC_NSA_ILi0EEESV_EEEEENS5_IJNS4_10UnderscoreESY_SY_EEEEENS4_23SM90_TMA_LOAD_MULTICASTENS4_14ComposedLayoutINS4_7SwizzleILi3ELi4ELi3EEENS4_18smem_ptr_flag_bitsILi8EEENST_INS5_IJNSA_ILi8EEESG_EEENS5_IJSG_SC_EEEEEEEvNS4_8identityES11_S1B_vS1C_EENS_8epilogue10collective6detail29Sm90TmaWarpSpecializedAdapterINS1F_15DefaultEpilogueISJ_SK_SK_NS1E_6thread17LinearCombinationISJ_Li1EffLNS1J_9ScaleType4KindE0ELNS_15FloatRoundStyleE2ESJ_EENS1_15EpilogueDefaultEEEEEvvEEEEvNT_6ParamsE --------------------------
	.section	.text._ZN7cutlass13device_kernelINS_4gemm6kernel13GemmUniversalIN4cute5tupleIJiiiiEEENS1_10collective13CollectiveMmaINS1_37MainloopSm90TmaGmmaWarpSpecializedFP8ILi4ENS5_IJNS4_1CILi2EEESB_NSA_ILi1EEEEEENS1_35KernelTmaWarpSpecializedCooperativeEEENS5_IJNSA_ILi128EEENSA_ILi256EEESG_EEENS_12float_e4m3_tENS5_IJlSC_lEEESJ_SK_NS4_8TiledMMAINS4_8MMA_AtomIJNS4_4SM904GMMA31MMA_64x256x32_F32E4M3E4M3_SS_TNILNSO_7ScaleInE1ELSQ_1EEEEEENS4_6LayoutINS5_IJSB_SC_SC_EEENS5_IJSC_NSA_ILi0EEESV_EEEEENS5_IJNS4_10UnderscoreESY_SY_EEEEENS4_23SM90_TMA_LOAD_MULTICASTENS4_14ComposedLayoutINS4_7SwizzleILi3ELi4ELi3EEENS4_18smem_ptr_flag_bitsILi8EEENST_INS5_IJNSA_ILi8EEESG_EEENS5_IJSG_SC_EEEEEEEvNS4_8identityES11_S1B_vS1C_EENS_8epilogue10collective6detail29Sm90TmaWarpSpecializedAdapterINS1F_15DefaultEpilogueISJ_SK_SK_NS1E_6thread17LinearCombinationISJ_Li1EffLNS1J_9ScaleType4KindE0ELNS_15FloatRoundStyleE2ESJ_EENS1_15EpilogueDefaultEEEEEvvEEEEvNT_6ParamsE,"ax",@progbits
	.align	128
.text._ZN7cutlass13device_kernelINS_4gemm6kernel13GemmUniversalIN4cute5tupleIJiiiiEEENS1_10collective13CollectiveMmaINS1_37MainloopSm90TmaGmmaWarpSpecializedFP8ILi4ENS5_IJNS4_1CILi2EEESB_NSA_ILi1EEEEEENS1_35KernelTmaWarpSpecializedCooperativeEEENS5_IJNSA_ILi128EEENSA_ILi256EEESG_EEENS_12float_e4m3_tENS5_IJlSC_lEEESJ_SK_NS4_8TiledMMAINS4_8MMA_AtomIJNS4_4SM904GMMA31MMA_64x256x32_F32E4M3E4M3_SS_TNILNSO_7ScaleInE1ELSQ_1EEEEEENS4_6LayoutINS5_IJSB_SC_SC_EEENS5_IJSC_NSA_ILi0EEESV_EEEEENS5_IJNS4_10UnderscoreESY_SY_EEEEENS4_23SM90_TMA_LOAD_MULTICASTENS4_14ComposedLayoutINS4_7SwizzleILi3ELi4ELi3EEENS4_18smem_ptr_flag_bitsILi8EEENST_INS5_IJNSA_ILi8EEESG_EEENS5_IJSG_SC_EEEEEEEvNS4_8identityES11_S1B_vS1C_EENS_8epilogue10collective6detail29Sm90TmaWarpSpecializedAdapterINS1F_15DefaultEpilogueISJ_SK_SK_NS1E_6thread17LinearCombinationISJ_Li1EffLNS1J_9ScaleType4KindE0ELNS_15FloatRoundStyleE2ESJ_EENS1_15EpilogueDefaultEEEEEvvEEEEvNT_6ParamsE:
        .type           _ZN7cutlass13device_kernelINS_4gemm6kernel13GemmUniversalIN4cute5tupleIJiiiiEEENS1_10collective13CollectiveMmaINS1_37MainloopSm90TmaGmmaWarpSpecializedFP8ILi4ENS5_IJNS4_1CILi2EEESB_NSA_ILi1EEEEEENS1_35KernelTmaWarpSpecializedCooperativeEEENS5_IJNSA_ILi128EEENSA_ILi256EEESG_EEENS_12float_e4m3_tENS5_IJlSC_lEEESJ_SK_NS4_8TiledMMAINS4_8MMA_AtomIJNS4_4SM904GMMA31MMA_64x256x32_F32E4M3E4M3_SS_TNILNSO_7ScaleInE1ELSQ_1EEEEEENS4_6LayoutINS5_IJSB_SC_SC_EEENS5_IJSC_NSA_ILi0EEESV_EEEEENS5_IJNS4_10UnderscoreESY_SY_EEEEENS4_23SM90_TMA_LOAD_MULTICASTENS4_14ComposedLayoutINS4_7SwizzleILi3ELi4ELi3EEENS4_18smem_ptr_flag_bitsILi8EEENST_INS5_IJNSA_ILi8EEESG_EEENS5_IJSG_SC_EEEEEEEvNS4_8identityES11_S1B_vS1C_EENS_8epilogue10collective6detail29Sm90TmaWarpSpecializedAdapterINS1F_15DefaultEpilogueISJ_SK_SK_NS1E_6thread17LinearCombinationISJ_Li1EffLNS1J_9ScaleType4KindE0ELNS_15FloatRoundStyleE2ESJ_EENS1_15EpilogueDefaultEEEEEvvEEEEvNT_6ParamsE,@function
        .size           _ZN7cutlass13device_kernelINS_4gemm6kernel13GemmUniversalIN4cute5tupleIJiiiiEEENS1_10collective13CollectiveMmaINS1_37MainloopSm90TmaGmmaWarpSpecializedFP8ILi4ENS5_IJNS4_1CILi2EEESB_NSA_ILi1EEEEEENS1_35KernelTmaWarpSpecializedCooperativeEEENS5_IJNSA_ILi128EEENSA_ILi256EEESG_EEENS_12float_e4m3_tENS5_IJlSC_lEEESJ_SK_NS4_8TiledMMAINS4_8MMA_AtomIJNS4_4SM904GMMA31MMA_64x256x32_F32E4M3E4M3_SS_TNILNSO_7ScaleInE1ELSQ_1EEEEEENS4_6LayoutINS5_IJSB_SC_SC_EEENS5_IJSC_NSA_ILi0EEESV_EEEEENS5_IJNS4_10UnderscoreESY_SY_EEEEENS4_23SM90_TMA_LOAD_MULTICASTENS4_14ComposedLayoutINS4_7SwizzleILi3ELi4ELi3EEENS4_18smem_ptr_flag_bitsILi8EEENST_INS5_IJNSA_ILi8EEESG_EEENS5_IJSG_SC_EEEEEEEvNS4_8identityES11_S1B_vS1C_EENS_8epilogue10collective6detail29Sm90TmaWarpSpecializedAdapterINS1F_15DefaultEpilogueISJ_SK_SK_NS1E_6thread17LinearCombinationISJ_Li1EffLNS1J_9ScaleType4KindE0ELNS_15FloatRoundStyleE2ESJ_EENS1_15EpilogueDefaultEEEEEvvEEEEvNT_6ParamsE,(.L_x_332 - _ZN7cutlass13device_kernelINS_4gemm6kernel13GemmUniversalIN4cute5tupleIJiiiiEEENS1_10collective13CollectiveMmaINS1_37MainloopSm90TmaGmmaWarpSpecializedFP8ILi4ENS5_IJNS4_1CILi2EEESB_NSA_ILi1EEEEEENS1_35KernelTmaWarpSpecializedCooperativeEEENS5_IJNSA_ILi128EEENSA_ILi256EEESG_EEENS_12float_e4m3_tENS5_IJlSC_lEEESJ_SK_NS4_8TiledMMAINS4_8MMA_AtomIJNS4_4SM904GMMA31MMA_64x256x32_F32E4M3E4M3_SS_TNILNSO_7ScaleInE1ELSQ_1EEEEEENS4_6LayoutINS5_IJSB_SC_SC_EEENS5_IJSC_NSA_ILi0EEESV_EEEEENS5_IJNS4_10UnderscoreESY_SY_EEEEENS4_23SM90_TMA_LOAD_MULTICASTENS4_14ComposedLayoutINS4_7SwizzleILi3ELi4ELi3EEENS4_18smem_ptr_flag_bitsILi8EEENST_INS5_IJNSA_ILi8EEESG_EEENS5_IJSG_SC_EEEEEEEvNS4_8identityES11_S1B_vS1C_EENS_8epilogue10collective6detail29Sm90TmaWarpSpecializedAdapterINS1F_15DefaultEpilogueISJ_SK_SK_NS1E_6thread17LinearCombinationISJ_Li1EffLNS1J_9ScaleType4KindE0ELNS_15FloatRoundStyleE2ESJ_EENS1_15EpilogueDefaultEEEEEvvEEEEvNT_6ParamsE)
        .other          _ZN7cutlass13device_kernelINS_4gemm6kernel13GemmUniversalIN4cute5tupleIJiiiiEEENS1_10collective13CollectiveMmaINS1_37MainloopSm90TmaGmmaWarpSpecializedFP8ILi4ENS5_IJNS4_1CILi2EEESB_NSA_ILi1EEEEEENS1_35KernelTmaWarpSpecializedCooperativeEEENS5_IJNSA_ILi128EEENSA_ILi256EEESG_EEENS_12float_e4m3_tENS5_IJlSC_lEEESJ_SK_NS4_8TiledMMAINS4_8MMA_AtomIJNS4_4SM904GMMA31MMA_64x256x32_F32E4M3E4M3_SS_TNILNSO_7ScaleInE1ELSQ_1EEEEEENS4_6LayoutINS5_IJSB_SC_SC_EEENS5_IJSC_NSA_ILi0EEESV_EEEEENS5_IJNS4_10UnderscoreESY_SY_EEEEENS4_23SM90_TMA_LOAD_MULTICASTENS4_14ComposedLayoutINS4_7SwizzleILi3ELi4ELi3EEENS4_18smem_ptr_flag_bitsILi8EEENST_INS5_IJNSA_ILi8EEESG_EEENS5_IJSG_SC_EEEEEEEvNS4_8identityES11_S1B_vS1C_EENS_8epilogue10collective6detail29Sm90TmaWarpSpecializedAdapterINS1F_15DefaultEpilogueISJ_SK_SK_NS1E_6thread17LinearCombinationISJ_Li1EffLNS1J_9ScaleType4KindE0ELNS_15FloatRoundStyleE2ESJ_EENS1_15EpilogueDefaultEEEEEvvEEEEvNT_6ParamsE,@"STO_CUDA_ENTRY STV_DEFAULT"
_ZN7cutlass13device_kernelINS_4gemm6kernel13GemmUniversalIN4cute5tupleIJiiiiEEENS1_10collective13CollectiveMmaINS1_37MainloopSm90TmaGmmaWarpSpecializedFP8ILi4ENS5_IJNS4_1CILi2EEESB_NSA_ILi1EEEEEENS1_35KernelTmaWarpSpecializedCooperativeEEENS5_IJNSA_ILi128EEENSA_ILi256EEESG_EEENS_12float_e4m3_tENS5_IJlSC_lEEESJ_SK_NS4_8TiledMMAINS4_8MMA_AtomIJNS4_4SM904GMMA31MMA_64x256x32_F32E4M3E4M3_SS_TNILNSO_7ScaleInE1ELSQ_1EEEEEENS4_6LayoutINS5_IJSB_SC_SC_EEENS5_IJSC_NSA_ILi0EEESV_EEEEENS5_IJNS4_10UnderscoreESY_SY_EEEEENS4_23SM90_TMA_LOAD_MULTICASTENS4_14ComposedLayoutINS4_7SwizzleILi3ELi4ELi3EEENS4_18smem_ptr_flag_bitsILi8EEENST_INS5_IJNSA_ILi8EEESG_EEENS5_IJSG_SC_EEEEEEEvNS4_8identityES11_S1B_vS1C_EENS_8epilogue10collective6detail29Sm90TmaWarpSpecializedAdapterINS1F_15DefaultEpilogueISJ_SK_SK_NS1E_6thread17LinearCombinationISJ_Li1EffLNS1J_9ScaleType4KindE0ELNS_15FloatRoundStyleE2ESJ_EENS1_15EpilogueDefaultEEEEEvvEEEEvNT_6ParamsE:
[----:B------:R-:W0:Y:S02]  /*0000*/  LDC R1, c[0x0][0x28] ;  /* 0x00000a00ff017b82 */ /* 0x000e240000000800 */
[----:B0-----:R-:W-:Y:S01]  /*0010*/  VIADD R1, R1, 0xffffff08 ;  /* 0xffffff0801017836 */ /* 0x001fe20000000000 */
[----:B------:R-:W0:Y:S01]  /*0020*/  S2R R4, SR_TID.X ;  /* 0x0000000000047919 */ /* 0x000e220000002100 */
[----:B------:R-:W-:Y:S01]  /*0030*/  ELECT P0, URZ, PT ;  /* 0x00000000003f782f */ /* 0x000fe20003800000 */
[----:B------:R-:W-:Y:S01]  /*0040*/  BSSY B0, `(.L_x_0) ;  /* 0x0000015000007945 */ /* 0x000fe20003800000 */
[--C-:B0-----:R-:W-:Y:S02]  /*0050*/  SHF.R.U32.HI R0, RZ, 0x5, R4.reuse ;  /* 0x00000005ff007819 */ /* 0x101fe40000011604 */
[----:B------:R-:W-:-:S03]  /*0060*/  SHF.R.U32.HI R2, RZ, 0x7, R4 ;  /* 0x00000007ff027819 */ /* 0x000fc60000011604 */
[----:B------:R-:W0:Y:S04]  /*0070*/  SHFL.IDX PT, R3, R0, RZ, 0x1f ;  /* 0x00001fff00037589 */ /* 0x000e2800000e0000 */
[----:B------:R-:W1:Y:S01]  /*0080*/  SHFL.IDX PT, R2, R2, RZ, 0x1f ;  /* 0x00001fff02027589 */ /* 0x000e6200000e0000 */
[----:B0-----:R-:W-:Y:S02]  /*0090*/  R2UR UR4, R3 ;  /* 0x00000000030472ca */ /* 0x001fe400000e0000 */
[----:B-1----:R-:W-:-:S11]  /*00a0*/  R2UR UR6, R2 ;  /* 0x00000000020672ca */ /* 0x002fd600000e0000 */
[----:B------:R-:W-:Y:S02]  /*00b0*/  USHF.R.S32.HI UR5, URZ, 0x1f, UR4 ;  /* 0x0000001f3f057899 */ /* 0x000fe40008011404 */
[----:B------:R-:W-:Y:S02]  /*00c0*/  ISETP.NE.OR P0, PT, RZ, UR4, !P0 ;  /* 0x00000004ff007c0c */ /* 0x000fe4000c705670 */
[----:B------:R-:W-:-:S04]  /*00d0*/  ULEA.HI UR5, UR5, UR4, URZ, 0x2 ;  /* 0x0000000405057291 */ /* 0x000fc8000f8f103f */
[----:B------:R-:W-:-:S04]  /*00e0*/  ULOP3.LUT UR5, UR5, 0xfffffffc, URZ, 0xc0, !UPT ;  /* 0xfffffffc05057892 */ /* 0x000fc8000f8ec03f */
[----:B------:R-:W-:-:S03]  /*00f0*/  UIADD3 UR8, UR4, -UR5, URZ ;  /* 0x8000000504087290 */ /* 0x000fc6000fffe03f */
[----:B------:R-:W-:Y:S09]  /*0100*/  @P0 BRA `(.L_x_1) ;  /* 0x0000000000200947 */ /* 0x000ff20003800000 */
[----:B------:R-:W-:Y:S02]  /*0110*/  ULDC.64 UR4, c[0x0][0x198] ;  /* 0x0000660000047ab9 */ /* 0x000fe40000000a00 */
[----:B------:R-:W-:Y:S02]  /*0120*/  UIADD3 UR10, UP0, UR4, 0xf0, URZ ;  /* 0x000000f0040a7890 */ /* 0x000fe4000ff1e03f */
[----:B------:R-:W-:Y:S02]  /*0130*/  UIADD3 UR4, UP1, UR4, 0x1f0, URZ ;  /* 0x000001f004047890 */ /* 0x000fe4000ff3e03f */
[----:B------:R-:W-:Y:S02]  /*0140*/  UIADD3.X UR11, URZ, UR5, URZ, UP0, !UPT ;  /* 0x000000053f0b7290 */ /* 0x000fe400087fe43f */
[----:B------:R-:W-:-:S07]  /*0150*/  UIADD3.X UR5, URZ, UR5, URZ, UP1, !UPT ;  /* 0x000000053f057290 */ /* 0x000fce0008ffe43f */
[----:B------:R0:W-:Y:S02]  /*0160*/  UTMACCTL.PF [UR10] ;  /* 0x000000000a0079b9 */ /* 0x0001e40008040000 */
[----:B------:R0:W-:Y:S02]  /*0170*/  UTMACCTL.PF [UR4] ;  /* 0x00000000040079b9 */ /* 0x0001e40008040000 */
[----:B0-----:R-:W-:Y:S01]  /*0180*/  NOP ;  /* 0x0000000000007918 */ /* 0x001fe20000000000 */
.L_x_1:
[----:B------:R-:W-:Y:S05]  /*0190*/  BSYNC B0 ;  /* 0x0000000000007941 */ /* 0x000fea0003800000 */
.L_x_0:
[----:B------:R-:W0:Y:S01]  /*01a0*/  SHFL.IDX PT, R3, R0, RZ, 0x1f ;  /* 0x00001fff00037589 */ /* 0x000e2200000e0000 */
[----:B------:R-:W-:Y:S01]  /*01b0*/  UISETP.NE.AND UP0, UPT, UR8, 0x3, UPT ;  /* 0x000000030800788c */ /* 0x000fe2000bf05270 */
[----:B------:R-:W-:Y:S01]  /*01c0*/  ISETP.NE.AND P1, PT, RZ, UR6, PT ;  /* 0x00000006ff007c0c */ /* 0x000fe2000bf25270 */
[----:B------:R-:W-:Y:S02]  /*01d0*/  UIADD3 UR10, UR6, -0x1, URZ ;  /* 0xffffffff060a7890 */ /* 0x000fe4000fffe03f */
[----:B------:R-:W-:Y:S02]  /*01e0*/  UISETP.EQ.OR UP0, UPT, UR8, URZ, !UP0 ;  /* 0x0000003f0800728c */ /* 0x000fe4000c702670 */
[----:B------:R-:W-:Y:S02]  /*01f0*/  UISETP.GE.U32.AND UP1, UPT, UR10, 0x2, UPT ;  /* 0x000000020a00788c */ /* 0x000fe4000bf26070 */
[----:B------:R-:W-:-:S04]  /*0200*/  UISETP.EQ.AND UP0, UPT, UR6, URZ, UP0 ;  /* 0x0000003f0600728c */ /* 0x000fc80008702270 */
[----:B------:R-:W-:-:S04]  /*0210*/  USEL UR13, URZ, 0x1, !UP0 ;  /* 0x000000013f0d7887 */ /* 0x000fc8000c000000 */
[----:B------:R-:W-:Y:S01]  /*0220*/  USEL UR13, UR13, 0x2, UP1 ;  /* 0x000000020d0d7887 */ /* 0x000fe20008800000 */
[----:B0-----:R-:W-:-:S13]  /*0230*/  ISETP.NE.AND P0, PT, R3, RZ, PT ;  /* 0x000000ff0300720c */ /* 0x001fda0003f05270 */
[----:B------:R-:W-:Y:S05]  /*0240*/  @P0 BRA `(.L_x_2) ;  /* 0x0000000000580947 */ /* 0x000fea0003800000 */
[----:B------:R-:W0:Y:S01]  /*0250*/  S2UR UR9, SR_CgaCtaId ;  /* 0x00000000000979c3 */ /* 0x000e220000008800 */
[----:B------:R-:W-:Y:S01]  /*0260*/  UMOV UR4, 0x400 ;  /* 0x0000040000047882 */ /* 0x000fe20000000000 */
[----:B------:R-:W-:Y:S01]  /*0270*/  UMOV UR5, 0x1 ;  /* 0x0000000100057882 */ /* 0x000fe20000000000 */
[----:B------:R-:W-:Y:S01]  /*0280*/  UMOV UR6, 0x6 ;  /* 0x0000000600067882 */ /* 0x000fe20000000000 */
[----:B------:R-:W-:Y:S01]  /*0290*/  ELECT P0, URZ, PT ;  /* 0x00000000003f782f */ /* 0x000fe20003800000 */
[----:B------:R-:W-:-:S04]  /*02a0*/  UIADD3 UR6, -UR6, 0x100000, URZ ;  /* 0x0010000006067890 */ /* 0x000fc8000fffe13f */
[----:B------:R-:W-:Y:S02]  /*02b0*/  USHF.L.U32 UR7, UR6, 0xb, URZ ;  /* 0x0000000b06077899 */ /* 0x000fe4000800063f */
[----:B------:R-:W-:Y:S02]  /*02c0*/  USHF.L.U32 UR6, UR6, 0x1, URZ ;  /* 0x0000000106067899 */ /* 0x000fe4000800063f */
[----:B0-----:R-:W-:Y:S02]  /*02d0*/  ULEA UR9, UR9, UR4, 0x18 ;  /* 0x0000000409097291 */ /* 0x001fe4000f8ec03f */
[----:B------:R-:W-:-:S04]  /*02e0*/  UIADD3 UR4, -UR5, 0x100000, URZ ;  /* 0x0010000005047890 */ /* 0x000fc8000fffe13f */
[----:B------:R-:W-:Y:S02]  /*02f0*/  USHF.L.U32 UR5, UR4, 0xb, URZ ;  /* 0x0000000b04057899 */ /* 0x000fe4000800063f */
[----:B------:R-:W-:Y:S01]  /*0300*/  USHF.L.U32 UR4, UR4, 0x1, URZ ;  /* 0x0000000104047899 */ /* 0x000fe2000800063f */
[----:B------:R-:W0:Y:S11]  /*0310*/  FENCE.VIEW.ASYNC.S ;  /* 0x00000000000073c6 */ /* 0x000e360000000000 */
[----:B0-----:R0:W1:Y:S01]  /*0320*/  SYNCS.EXCH.64 URZ, [UR9], UR4 ;  /* 0x00000004093f75b2 */ /* 0x0010620008000100 */
[----:B------:R0:W2:Y:S01]  /*0330*/  SYNCS.EXCH.64 URZ, [UR9+0x20], UR6 ;  /* 0x00002006093f75b2 */ /* 0x0000a20008000100 */
[----:B------:R0:W3:Y:S01]  /*0340*/  SYNCS.EXCH.64 URZ, [UR9+0x8], UR4 ;  /* 0x00000804093f75b2 */ /* 0x0000e20008000100 */
[----:B------:R0:W4:Y:S01]  /*0350*/  SYNCS.EXCH.64 URZ, [UR9+0x28], UR6 ;  /* 0x00002806093f75b2 */ /* 0x0001220008000100 */
[----:B------:R0:W0:Y:S01]  /*0360*/  SYNCS.EXCH.64 URZ, [UR9+0x10], UR4 ;  /* 0x00001004093f75b2 */ /* 0x0000220008000100 */
[----:B------:R0:W0:Y:S01]  /*0370*/  SYNCS.EXCH.64 URZ, [UR9+0x30], UR6 ;  /* 0x00003006093f75b2 */ /* 0x0000220008000100 */
[----:B------:R0:W0:Y:S01]  /*0380*/  SYNCS.EXCH.64 URZ, [UR9+0x18], UR4 ;  /* 0x00001804093f75b2 */ /* 0x0000220008000100 */
[----:B------:R0:W0:Y:S01]  /*0390*/  SYNCS.EXCH.64 URZ, [UR9+0x38], UR6 ;  /* 0x00003806093f75b2 */ /* 0x0000220008000100 */
[----:B------:R-:W-:Y:S01]  /*03a0*/  NOP ;  /* 0x0000000000007918 */ /* 0x000fe20000000000 */
.L_x_2:
[----:B------:R-:W-:Y:S01]  /*03b0*/  SHF.R.S32.HI R2, RZ, 0x1f, R4 ;  /* 0x0000001fff027819 */ /* 0x000fe20000011404 */
[----:B------:R-:W5:Y:S01]  /*03c0*/  SHFL.IDX PT, R0, R0, RZ, 0x1f ;  /* 0x00001fff00007589 */ /* 0x000f6200000e0000 */
[----:B0-----:R-:W0:Y:S01]  /*03d0*/  S2UR UR9, SR_CTAID.X ;  /* 0x00000000000979c3 */ /* 0x001e220000002500 */
[----:B------:R-:W-:Y:S02]  /*03e0*/  ELECT P0, URZ, PT ;  /* 0x00000000003f782f */ /* 0x000fe40003800000 */
[----:B------:R-:W-:Y:S01]  /*03f0*/  LEA.HI R2, R2, R4, RZ, 0x7 ;  /* 0x0000000402027211 */ /* 0x000fe200078f38ff */
[----:B------:R-:W-:Y:S01]  /*0400*/  ULDC UR4, c[0x0][0x150] ;  /* 0x0000540000047ab9 */ /* 0x000fe20000000800 */
[----:B------:R-:W-:Y:S01]  /*0410*/  SHF.R.S32.HI R6, RZ, 0x1f, R3 ;  /* 0x0000001fff067819 */ /* 0x000fe20000011403 */
[----:B------:R-:W-:Y:S01]  /*0420*/  NOP ;  /* 0x0000000000007918 */ /* 0x000fe20000000000 */
[----:B------:R-:W-:Y:S01]  /*0430*/  LOP3.LUT R2, R2, 0xffffff80, RZ, 0xc0, !PT ;  /* 0xffffff8002027812 */ /* 0x000fe200078ec0ff */
[----:B------:R-:W-:Y:S01]  /*0440*/  NOP ;  /* 0x0000000000007918 */ /* 0x000fe20000000000 */
[----:B------:R-:W-:Y:S01]  /*0450*/  LEA.HI R6, R6, R3, RZ, 0x2 ;  /* 0x0000000306067211 */ /* 0x000fe200078f10ff */
[----:B------:R-:W1:Y:S02]  /*0460*/  LDC R8, c[0x0][0x144] ;  /* 0x00005100ff087b82 */ /* 0x000e640000000800 */
[----:B------:R-:W-:Y:S01]  /*0470*/  IMAD.IADD R4, R4, 0x1, -R2 ;  /* 0x0000000104047824 */ /* 0x000fe200078e0a02 */
[----:B------:R-:W-:Y:S01]  /*0480*/  LOP3.LUT R6, R6, 0x3ffffffc, RZ, 0xc0, !PT ;  /* 0x3ffffffc06067812 */ /* 0x000fe200078ec0ff */
[----:B------:R-:W2:Y:S03]  /*0490*/  S2R R2, SR_CTAID.Y ;  /* 0x0000000000027919 */ /* 0x000ea60000002600 */
[----:B------:R-:W-:Y:S01]  /*04a0*/  SHF.R.S32.HI R5, RZ, 0x1f, R4 ;  /* 0x0000001fff057819 */ /* 0x000fe20000011404 */
[----:B------:R-:W-:Y:S01]  /*04b0*/  IMAD.IADD R6, R3, 0x1, -R6 ;  /* 0x0000000103067824 */ /* 0x000fe200078e0a06 */
[----:B------:R-:W3:Y:S02]  /*04c0*/  LDC R11, c[0x0][0x148] ;  /* 0x00005200ff0b7b82 */ /* 0x000ee40000000800 */
[----:B------:R-:W-:-:S02]  /*04d0*/  LEA.HI R5, R5, R4, RZ, 0x3 ;  /* 0x0000000405057211 */ /* 0x000fc400078f18ff */
[----:B-----5:R-:W-:Y:S02]  /*04e0*/  ISETP.NE.OR P0, PT, R0, RZ, !P0 ;  /* 0x000000ff0000720c */ /* 0x020fe40004705670 */
[--C-:B------:R-:W-:Y:S02]  /*04f0*/  SHF.R.S32.HI R0, RZ, 0x3, R5.reuse ;  /* 0x00000003ff007819 */ /* 0x100fe40000011405 */
[----:B------:R-:W-:Y:S02]  /*0500*/  SHF.R.S32.HI R5, RZ, 0x1f, R5 ;  /* 0x0000001fff057819 */ /* 0x000fe40000011405 */
[----:B0-----:R-:W-:Y:S02]  /*0510*/  I2FP.F32.U32 R7, UR9 ;  /* 0x0000000900077c45 */ /* 0x001fe40008201000 */
[----:B------:R-:W-:-:S03]  /*0520*/  LEA.HI R5, R5, R0, RZ, 0x2 ;  /* 0x0000000005057211 */ /* 0x000fc600078f10ff */
[----:B------:R-:W-:Y:S01]  /*0530*/  FMUL R7, R7, UR4 ;  /* 0x0000000407077c20 */ /* 0x000fe20008400000 */
[----:B------:R-:W-:Y:S01]  /*0540*/  LOP3.LUT R5, R5, 0xfffffffc, RZ, 0xc0, !PT ;  /* 0xfffffffc05057812 */ /* 0x000fe200078ec0ff */
[----:B------:R-:W-:Y:S01]  /*0550*/  VOTEU.ALL UP0, P0 ;  /* 0x00000000003f7886 */ /* 0x000fe20000000000 */
[----:B------:R-:W-:Y:S01]  /*0560*/  ULDC UR4, c[0x0][0x154] ;  /* 0x0000550000047ab9 */ /* 0x000fe20000000800 */
[----:B------:R-:W-:Y:S02]  /*0570*/  VOTEU.ALL UP1, P0 ;  /* 0x00000000003f7886 */ /* 0x000fe40000020000 */
[----:B------:R-:W0:Y:S01]  /*0580*/  F2I.U32.TRUNC.NTZ R7, R7 ;  /* 0x0000000700077305 */ /* 0x000e22000020f000 */
[----:B------:R-:W-:Y:S01]  /*0590*/  IMAD.IADD R5, R0, 0x1, -R5 ;  /* 0x0000000100057824 */ /* 0x000fe200078e0a05 */
[----:B------:R-:W5:Y:S01]  /*05a0*/  @!UP0 S2UR UR7, SR_CgaCtaId ;  /* 0x00000000000789c3 */ /* 0x000f620000008800 */
[----:B------:R-:W-:Y:S02]  /*05b0*/  @!UP0 UMOV UR6, 0x400 ;  /* 0x0000040000068882 */ /* 0x000fe40000000000 */
[----:B------:R-:W-:Y:S01]  /*05c0*/  IMAD R5, R6, 0x4, R5 ;  /* 0x0000000406057824 */ /* 0x000fe200078e0205 */
[----:B--2---:R-:W-:-:S04]  /*05d0*/  I2FP.F32.U32 R9, R2 ;  /* 0x0000000200097245 */ /* 0x004fc80000201000 */
[----:B------:R-:W-:Y:S01]  /*05e0*/  LEA.HI R0, R5, R5, RZ, 0x1 ;  /* 0x0000000505007211 */ /* 0x000fe200078f08ff */
[----:B------:R-:W-:Y:S01]  /*05f0*/  FMUL R9, R9, UR4 ;  /* 0x0000000409097c20 */ /* 0x000fe20008400000 */
[----:B------:R-:W-:Y:S02]  /*0600*/  UMOV UR4, 0x20 ;  /* 0x0000002000047882 */ /* 0x000fe40000000000 */
[----:B------:R-:W-:Y:S01]  /*0610*/  LOP3.LUT R6, R0, 0xfffffffe, RZ, 0xc0, !PT ;  /* 0xfffffffe00067812 */ /* 0x000fe200078ec0ff */
[----:B0-----:R-:W-:Y:S01]  /*0620*/  IMAD.MOV R13, RZ, RZ, -R7 ;  /* 0x000000ffff0d7224 */ /* 0x001fe200078e0a07 */
[----:B------:R-:W-:-:S04]  /*0630*/  @!UP0 UIADD3 UR4, -UR4, 0x100000, URZ ;  /* 0x0010000004048890 */ /* 0x000fc8000fffe13f */
[----:B------:R-:W-:Y:S02]  /*0640*/  @!UP0 USHF.L.U32 UR5, UR4, 0xb, URZ ;  /* 0x0000000b04058899 */ /* 0x000fe4000800063f */
[----:B------:R-:W-:Y:S01]  /*0650*/  @!UP0 USHF.L.U32 UR4, UR4, 0x1, URZ ;  /* 0x0000000104048899 */ /* 0x000fe2000800063f */
[----:B------:R-:W0:Y:S01]  /*0660*/  F2I.U32.TRUNC.NTZ R9, R9 ;  /* 0x0000000900097305 */ /* 0x000e22000020f000 */
[----:B-1----:R-:W-:Y:S02]  /*0670*/  IMAD R0, R8, R13, UR9 ;  /* 0x0000000908007e24 */ /* 0x002fe4000f8e020d */
[C---:B------:R-:W-:Y:S02]  /*0680*/  IMAD.IADD R7, R5.reuse, 0x1, -R6 ;  /* 0x0000000105077824 */ /* 0x040fe400078e0a06 */
[----:B------:R-:W-:-:S03]  /*0690*/  IMAD.SHL.U32 R6, R5, 0x4, RZ ;  /* 0x0000000405067824 */ /* 0x000fc600078e00ff */
[----:B------:R-:W-:Y:S01]  /*06a0*/  ISETP.NE.AND P2, PT, R7, R0, PT ;  /* 0x000000000700720c */ /* 0x000fe20003f45270 */
[----:B-----5:R-:W-:Y:S01]  /*06b0*/  @!UP0 ULEA UR6, UR7, UR6, 0x18 ;  /* 0x0000000607068291 */ /* 0x020fe2000f8ec03f */
[----:B------:R-:W-:Y:S01]  /*06c0*/  LOP3.LUT R10, R5, 0xc, R6, 0x78, !PT ;  /* 0x0000000c050a7812 */ /* 0x000fe200078e7806 */
[----:B------:R-:W1:Y:S01]  /*06d0*/  LDC R7, c[0x0][0x140] ;  /* 0x00005000ff077b82 */ /* 0x000e620000000800 */
[----:B------:R-:W-:Y:S01]  /*06e0*/  VOTEU.ALL UP0, P0 ;  /* 0x00000000003f7886 */ /* 0x000fe20000000000 */
[----:B------:R-:W-:Y:S01]  /*06f0*/  LOP3.LUT P0, RZ, R4, 0x7, RZ, 0xc0, !PT ;  /* 0x0000000704ff7812 */ /* 0x000fe2000780c0ff */
[----:B0-----:R-:W-:Y:S01]  /*0700*/  IMAD.MOV R12, RZ, RZ, -R9 ;  /* 0x000000ffff0c7224 */ /* 0x001fe200078e0a09 */
[----:B------:R0:W-:Y:S01]  /*0710*/  STL [R1+0x74], R10 ;  /* 0x0000740a01007387 */ /* 0x0001e20000100800 */
[----:B------:R-:W-:Y:S01]  /*0720*/  IMAD.MOV.U32 R4, RZ, RZ, 0x1 ;  /* 0x00000001ff047424 */ /* 0x000fe200078e00ff */
[----:B------:R-:W-:Y:S01]  /*0730*/  ISETP.LT.U32.AND P0, PT, R10, 0x4, !P0 ;  /* 0x000000040a00780c */ /* 0x000fe20004701070 */
[----:B---3--:R-:W-:-:S03]  /*0740*/  IMAD R6, R11, R12, R2 ;  /* 0x0000000c0b067224 */ /* 0x008fc600078e0202 */
[----:B------:R-:W-:Y:S01]  /*0750*/  @P2 LEA.HI R5, R10, R10, RZ, 0x1 ;  /* 0x0000000a0a052211 */ /* 0x000fe200078f08ff */
[----:B------:R-:W2:Y:S02]  /*0760*/  FENCE.VIEW.ASYNC.S ;  /* 0x00000000000073c6 */ /* 0x000ea40000000000 */
[----:B--2---:R0:W2:Y:S01]  /*0770*/  @!UP0 SYNCS.EXCH.64 URZ, [UR6+0x50], UR4 ;  /* 0x00005004063f85b2 */ /* 0x0040a20008000100 */
[----:B------:R-:W-:-:S04]  /*0780*/  @P2 SHF.R.S32.HI R5, RZ, 0x1, R5 ;  /* 0x00000001ff052819 */ /* 0x000fc80000011405 */
[----:B------:R-:W-:Y:S02]  /*0790*/  @P2 ISETP.NE.AND P3, PT, R5, R6, PT ;  /* 0x000000060500220c */ /* 0x000fe40003f65270 */
[----:B------:R-:W-:Y:S02]  /*07a0*/  SEL R5, RZ, 0x1, !P0 ;  /* 0x00000001ff057807 */ /* 0x000fe40004000000 */
[----:B------:R-:W-:Y:S02]  /*07b0*/  @P2 SEL R4, RZ, 0x1, P3 ;  /* 0x00000001ff042807 */ /* 0x000fe40001800000 */
[----:B-1----:R-:W-:Y:S02]  /*07c0*/  ISETP.EQ.U32.AND P4, PT, R7, 0x1, PT ;  /* 0x000000010700780c */ /* 0x002fe40003f82070 */
[----:B------:R-:W-:Y:S01]  /*07d0*/  LOP3.LUT R4, R4, R5, RZ, 0xc0, !PT ;  /* 0x0000000504047212 */ /* 0x000fe200078ec0ff */
[----:B------:R0:W1:Y:S01]  /*07e0*/  @!UP1 SYNCS.EXCH.64 URZ, [UR6+0x58], UR4 ;  /* 0x00005804063f95b2 */ /* 0x0000620008000100 */
[----:B------:R-:W-:-:S03]  /*07f0*/  NOP ;  /* 0x0000000000007918 */ /* 0x000fc60000000000 */
[----:B------:R0:W-:Y:S06]  /*0800*/  STL [R1+0x70], R4 ;  /* 0x0000700401007387 */ /* 0x0001ec0000100800 */
[----:B--2---:R-:W-:Y:S05]  /*0810*/  @!P4 BRA `(.L_x_3) ;  /* 0x000000000008c947 */ /* 0x004fea0003800000 */
[----:B-1--4-:R-:W-:Y:S01]  /*0820*/  UCGABAR_ARV ;  /* 0x00000000000079c7 */ /* 0x012fe20008000000 */
[----:B------:R-:W-:Y:S05]  /*0830*/  BRA `(.L_x_4) ;  /* 0x0000000000047947 */ /* 0x000fea0003800000 */
.L_x_3:
[----:B-1--4-:R-:W-:Y:S01]  /*0840*/  NOP ;  /* 0x0000000000007918 */ /* 0x012fe20000000000 */
.L_x_4:
[----:B------:R-:W1:Y:S01]  /*0850*/  LDC R3, c[0x0][0x65c] ;  /* 0x00019700ff037b82 */ /* 0x000e620000000800 */
[----:B0-----:R-:W-:Y:S02]  /*0860*/  IMAD.U32 R4, RZ, RZ, UR9 ;  /* 0x00000009ff047e24 */ /* 0x001fe4000f8e00ff */
[----:B------:R-:W-:Y:S01]  /*0870*/  IMAD.MOV.U32 R5, RZ, RZ, RZ ;  /* 0x000000ffff057224 */ /* 0x000fe200078e00ff */
[----:B-1----:R-:W-:-:S13]  /*0880*/  ISETP.NE.AND P2, PT, R3, 0x1, PT ;  /* 0x000000010300780c */ /* 0x002fda0003f45270 */
[----:B------:R-:W0:Y:S01]  /*0890*/  @P2 LDC R7, c[0x0][0x10] ;  /* 0x00000400ff072b82 */ /* 0x000e220000000800 */
[----:B------:R-:W-:Y:S02]  /*08a0*/  @P2 IMAD.MOV.U32 R3, RZ, RZ, RZ ;  /* 0x000000ffff032224 */ /* 0x000fe400078e00ff */
[----:B------:R-:W-:-:S05]  /*08b0*/  @P2 IMAD.MOV.U32 R13, RZ, RZ, RZ ;  /* 0x000000ffff0d2224 */ /* 0x000fca00078e00ff */
[----:B------:R-:W1:Y:S01]  /*08c0*/  @!P2 LDC R9, c[0x0][0xc] ;  /* 0x00000300ff09ab82 */ /* 0x000e620000000800 */
[----:B0-----:R-:W-:-:S04]  /*08d0*/  @P2 IMAD.WIDE.U32 R6, R7, UR9, R2 ;  /* 0x0000000907062c25 */ /* 0x001fc8000f8e0002 */
[----:B------:R-:W-:Y:S02]  /*08e0*/  @P2 IMAD.MOV.U32 R19, RZ, RZ, R6 ;  /* 0x000000ffff132224 */ /* 0x000fe400078e0006 */
[----:B------:R-:W-:Y:S02]  /*08f0*/  @P2 IMAD.IADD R23, R7, 0x1, R13 ;  /* 0x0000000107172824 */ /* 0x000fe400078e020d */
[----:B-1----:R-:W-:-:S04]  /*0900*/  @!P2 IMAD.WIDE.U32 R4, R2, R9, R4 ;  /* 0x000000090204a225 */ /* 0x002fc800078e0004 */
[----:B------:R-:W-:Y:S02]  /*0910*/  @!P2 IMAD.MOV.U32 R19, RZ, RZ, R4 ;  /* 0x000000ffff13a224 */ /* 0x000fe400078e0004 */
[----:B------:R-:W-:-:S03]  /*0920*/  @!P2 IMAD.MOV.U32 R23, RZ, RZ, R5 ;  /* 0x000000ffff17a224 */ /* 0x000fc600078e0005 */
[----:B------:R0:W-:Y:S04]  /*0930*/  STL [R1+0x7c], R19 ;  /* 0x00007c1301007387 */ /* 0x0001e80000100800 */
[----:B------:R0:W-:Y:S01]  /*0940*/  STL [R1+0x78], R23 ;  /* 0x0000781701007387 */ /* 0x0001e20000100800 */
[----:B------:R-:W-:Y:S05]  /*0950*/  @!P4 BRA `(.L_x_5) ;  /* 0x00000000000cc947 */ /* 0x000fea0003800000 */
[----:B------:R-:W-:Y:S01]  /*0960*/  UCGABAR_WAIT ;  /* 0x0000000000007dc7 */ /* 0x000fe20008000000 */
[----:B------:R-:W-:Y:S01]  /*0970*/  CCTL.IVALL ;  /* 0x00000000ff00798f */ /* 0x000fe20002000000 */
[----:B------:R-:W-:Y:S05]  /*0980*/  BRA `(.L_x_6) ;  /* 0x0000000000047947 */ /* 0x000fea0003800000 */
.L_x_5:
[----:B------:R-:W-:Y:S06]  /*0990*/  BAR.SYNC.DEFER_BLOCKING 0x0 ;  /* 0x0000000000007b1d */ /* 0x000fec0000010000 */
.L_x_6:
[----:B------:R-:W-:Y:S05]  /*09a0*/  @!P1 BRA `(.L_x_7) ;  /* 0x000000e000f09947 */ /* 0x000fea0003800000 */
[----:B------:R-:W-:-:S06]  /*09b0*/  UISETP.GT.U32.AND UP0, UPT, UR10, 0x1, UPT ;  /* 0x000000010a00788c */ /* 0x000fcc000bf04070 */
[----:B------:R-:W-:-:S13]  /*09c0*/  PLOP3.LUT P0, PT, PT, PT, UP0, 0x80, 0x0 ;  /* 0x000000000000781c */ /* 0x000fda0003f0f008 */
[----:B------:R-:W-:Y:S05]  /*09d0*/  @P0 EXIT ;  /* 0x000000000000094d */ /* 0x000fea0003800000 */
[----:B------:R-:W-:Y:S01]  /*09e0*/  IMAD.MOV.U32 R6, RZ, RZ, -0x1 ;  /* 0xffffffffff067424 */ /* 0x000fe200078e00ff */
[----:B------:R-:W-:Y:S01]  /*09f0*/  ULDC.64 UR4, c[0x0][0x650] ;  /* 0x0001940000047ab9 */ /* 0x000fe20000000a00 */
[----:B------:R-:W-:Y:S01]  /*0a00*/  IMAD.MOV.U32 R5, RZ, RZ, -0x1 ;  /* 0xffffffffff057424 */ /* 0x000fe200078e00ff */
[----:B------:R-:W-:Y:S01]  /*0a10*/  ISETP.GE.U32.AND P0, PT, R19, UR4, PT ;  /* 0x0000000413007c0c */ /* 0x000fe2000bf06070 */
[----:B------:R-:W-:Y:S01]  /*0a20*/  UMOV UR22, 0xffffffff ;  /* 0xffffffff00167882 */ /* 0x000fe20000000000 */
[----:B------:R1:W-:Y:S01]  /*0a30*/  STL [R1+0x84], R6 ;  /* 0x0000840601007387 */ /* 0x0003e20000100800 */
[----:B------:R-:W-:Y:S02]  /*0a40*/  PRMT R4, RZ, 0x7610, R4 ;  /* 0x00007610ff047816 */ /* 0x000fe40000000004 */
[----:B------:R-:W-:Y:S01]  /*0a50*/  ISETP.GE.U32.AND.EX P0, PT, R23, UR5, PT, P0 ;  /* 0x0000000517007c0c */ /* 0x000fe2000bf06100 */
[----:B------:R1:W-:-:S12]  /*0a60*/  STL [R1+0x80], R5 ;  /* 0x0000800501007387 */ /* 0x0003d80000100800 */
[----:B-1----:R-:W-:Y:S05]  /*0a70*/  @P0 BRA `(.L_x_8) ;  /* 0x0000000400380947 */ /* 0x002fea0003800000 */
[----:B------:R-:W1:Y:S01]  /*0a80*/  LDC.64 R14, c[0x0][0x628] ;  /* 0x00018a00ff0e7b82 */ /* 0x000e620000000a00 */
[----:B------:R-:W-:Y:S02]  /*0a90*/  IMAD.MOV.U32 R4, RZ, RZ, R19 ;  /* 0x000000ffff047224 */ /* 0x000fe400078e0013 */
[----:B------:R-:W-:-:S05]  /*0aa0*/  IMAD.MOV.U32 R5, RZ, RZ, R23 ;  /* 0x000000ffff057224 */ /* 0x000fca00078e0017 */
[----:B------:R-:W2:Y:S08]  /*0ab0*/  LDC R10, c[0x0][0x630] ;  /* 0x00018c00ff0a7b82 */ /* 0x000eb00000000800 */
[----:B------:R-:W3:Y:S01]  /*0ac0*/  LDC.64 R16, c[0x0][0x620] ;  /* 0x00018800ff107b82 */ /* 0x000ee20000000a00 */
[----:B-1----:R-:W-:-:S04]  /*0ad0*/  ISETP.NE.U32.AND P0, PT, R14, RZ, PT ;  /* 0x000000ff0e00720c */ /* 0x002fc80003f05070 */
[----:B------:R-:W-:-:S13]  /*0ae0*/  ISETP.NE.AND.EX P0, PT, R15, RZ, PT, P0 ;  /* 0x000000ff0f00720c */ /* 0x000fda0003f05300 */
[----:B--23--:R-:W-:Y:S05]  /*0af0*/  @!P0 BRA `(.L_x_9) ;  /* 0x0000000000288947 */ /* 0x00cfea0003800000 */
[----:B------:R-:W1:Y:S02]  /*0b00*/  LDC R9, c[0x0][0x634] ;  /* 0x00018d00ff097b82 */ /* 0x000e640000000800 */
[----:B-1----:R-:W-:-:S05]  /*0b10*/  IADD3 R9, P0, R19, R9, RZ ;  /* 0x0000000913097210 */ /* 0x002fca0007f1e0ff */
[----:B------:R-:W-:-:S04]  /*0b20*/  IMAD.X R13, RZ, RZ, R23, P0 ;  /* 0x000000ffff0d7224 */ /* 0x000fc800000e0617 */
[----:B------:R-:W-:-:S04]  /*0b30*/  IMAD.WIDE.U32 R4, R13, R14, RZ ;  /* 0x0000000e0d047225 */ /* 0x000fc800078e00ff */
[----:B------:R-:W-:-:S04]  /*0b40*/  IMAD.WIDE.U32 R6, P0, R9, R15, R4 ;  /* 0x0000000f09067225 */ /* 0x000fc80007800004 */
[----:B------:R-:W-:-:S04]  /*0b50*/  IMAD.WIDE.U32 R4, R9, R14, RZ ;  /* 0x0000000e09047225 */ /* 0x000fc800078e00ff */
[----:B------:R-:W-:Y:S01]  /*0b60*/  IMAD.X R9, RZ, RZ, RZ, P0 ;  /* 0x000000ffff097224 */ /* 0x000fe200000e06ff */
[----:B------:R-:W-:Y:S01]  /*0b70*/  IADD3 RZ, P0, R5, R6, RZ ;  /* 0x0000000605ff7210 */ /* 0x000fe20007f1e0ff */
[----:B------:R-:W-:-:S04]  /*0b80*/  IMAD.MOV.U32 R8, RZ, RZ, R7 ;  /* 0x000000ffff087224 */ /* 0x000fc800078e0007 */
[----:B------:R-:W-:-:S08]  /*0b90*/  IMAD.WIDE.U32.X R4, R13, R15, R8, P0 ;  /* 0x0000000f0d047225 */ /* 0x000fd000000e0408 */
.L_x_9:
[----:B------:R-:W1:Y:S01]  /*0ba0*/  LDC.64 R20, c[0x0][0x640] ;  /* 0x00019000ff147b82 */ /* 0x000e620000000a00 */
[-C--:B------:R-:W-:Y:S01]  /*0bb0*/  SHF.R.U64 R22, R4, R10.reuse, R5 ;  /* 0x0000000a04167219 */ /* 0x080fe20000001205 */
[----:B------:R-:W-:Y:S01]  /*0bc0*/  IMAD.MOV.U32 R4, RZ, RZ, R19 ;  /* 0x000000ffff047224 */ /* 0x000fe200078e0013 */
[----:B------:R-:W-:Y:S01]  /*0bd0*/  SHF.R.U32.HI R3, RZ, R10, R5 ;  /* 0x0000000aff037219 */ /* 0x000fe20000011605 */
[----:B------:R-:W-:Y:S01]  /*0be0*/  IMAD.MOV.U32 R5, RZ, RZ, R23 ;  /* 0x000000ffff057224 */ /* 0x000fe200078e0017 */
[----:B------:R-:W-:Y:S01]  /*0bf0*/  IADD3 R7, P0, RZ, -R22, RZ ;  /* 0x80000016ff077210 */ /* 0x000fe20007f1e0ff */
[----:B0-----:R-:W-:Y:S02]  /*0c00*/  IMAD R23, R11, R12, R2 ;  /* 0x0000000c0b177224 */ /* 0x001fe400078e0202 */
[----:B------:R-:W0:Y:S01]  /*0c10*/  LDC R8, c[0x0][0x618] ;  /* 0x00018600ff087b82 */ /* 0x000e220000000800 */
[----:B------:R-:W-:Y:S02]  /*0c20*/  IMAD.MOV.U32 R11, RZ, RZ, 0x1 ;  /* 0x00000001ff0b7424 */ /* 0x000fe400078e00ff */
[----:B------:R-:W-:-:S02]  /*0c30*/  IMAD.X R3, RZ, RZ, ~R3, P0 ;  /* 0x000000ffff037224 */ /* 0x000fc400000e0e03 */
[----:B------:R-:W-:-:S03]  /*0c40*/  IMAD.WIDE.U32 R4, R7, R16, R4 ;  /* 0x0000001007047225 */ /* 0x000fc600078e0004 */
[----:B------:R-:W2:Y:S01]  /*0c50*/  LDC R14, c[0x0][0x608] ;  /* 0x00018200ff0e7b82 */ /* 0x000ea20000000800 */
[----:B------:R-:W-:-:S04]  /*0c60*/  IMAD R6, R3, R16, RZ ;  /* 0x0000001003067224 */ /* 0x000fc800078e02ff */
[----:B------:R-:W-:-:S03]  /*0c70*/  IMAD R3, R7, R17, R6 ;  /* 0x0000001107037224 */ /* 0x000fc600078e0206 */
[----:B------:R-:W3:Y:S01]  /*0c80*/  LDC R18, c[0x0][0x658] ;  /* 0x00019600ff127b82 */ /* 0x000ee20000000800 */
[----:B------:R-:W-:Y:S01]  /*0c90*/  IMAD.IADD R3, R5, 0x1, R3 ;  /* 0x0000000105037824 */ /* 0x000fe200078e0203 */
[----:B-1----:R-:W-:Y:S01]  /*0ca0*/  ISETP.NE.U32.AND P0, PT, R20, RZ, PT ;  /* 0x000000ff1400720c */ /* 0x002fe20003f05070 */
[----:B------:R-:W-:-:S03]  /*0cb0*/  IMAD.MOV.U32 R5, RZ, RZ, -0x1 ;  /* 0xffffffffff057424 */ /* 0x000fc600078e00ff */
[----:B------:R-:W-:Y:S02]  /*0cc0*/  ISETP.NE.AND.EX P0, PT, R21, RZ, PT, P0 ;  /* 0x000000ff1500720c */ /* 0x000fe40003f05300 */
[----:B------:R-:W1:Y:S01]  /*0cd0*/  LDC R13, c[0x0][0x600] ;  /* 0x00018000ff0d7b82 */ /* 0x000e620000000800 */
[-CC-:B0-----:R-:W-:Y:S02]  /*0ce0*/  SHF.R.U64 R10, R4, R8.reuse, R3.reuse ;  /* 0x00000008040a7219 */ /* 0x181fe40000001203 */
[----:B------:R-:W-:-:S05]  /*0cf0*/  SHF.R.U32.HI R3, RZ, R8, R3 ;  /* 0x00000008ff037219 */ /* 0x000fca0000011603 */
[----:B------:R-:W0:Y:S01]  /*0d00*/  LDC R15, c[0x0][0x648] ;  /* 0x00019200ff0f7b82 */ /* 0x000e220000000800 */
[-CC-:B--2---:R-:W-:Y:S02]  /*0d10*/  SHF.R.U64 R19, R10, R14.reuse, R3.reuse ;  /* 0x0000000e0a137219 */ /* 0x184fe40000001203 */
[----:B------:R-:W-:-:S05]  /*0d20*/  SHF.R.U32.HI R3, RZ, R14, R3 ;  /* 0x0000000eff037219 */ /* 0x000fca0000011603 */
[----:B------:R-:W2:Y:S01]  /*0d30*/  LDC R17, c[0x0][0x638] ;  /* 0x00018e00ff117b82 */ /* 0x000ea20000000800 */
[-C--:B---3--:R-:W-:Y:S02]  /*0d40*/  SHF.L.U32 R2, R5, R18.reuse, RZ ;  /* 0x0000001205027219 */ /* 0x088fe400000006ff */
[--C-:B------:R-:W-:Y:S02]  /*0d50*/  SHF.R.U64 R12, R19, R18, R3.reuse ;  /* 0x00000012130c7219 */ /* 0x100fe40000001203 */
[----:B------:R-:W-:Y:S02]  /*0d60*/  LOP3.LUT R8, RZ, R2, RZ, 0x33, !PT ;  /* 0x00000002ff087212 */ /* 0x000fe400078e33ff */
[----:B------:R-:W-:Y:S01]  /*0d70*/  SHF.R.U32.HI R3, RZ, R18, R3 ;  /* 0x00000012ff037219 */ /* 0x000fe20000011603 */
[----:B------:R-:W3:Y:S01]  /*0d80*/  LDC R16, c[0x0][0x610] ;  /* 0x00018400ff107b82 */ /* 0x000ee20000000800 */
[----:B------:R-:W-:Y:S01]  /*0d90*/  IMAD.MOV.U32 R2, RZ, RZ, R12 ;  /* 0x000000ffff027224 */ /* 0x000fe200078e000c */
[----:B------:R-:W-:Y:S06]  /*0da0*/  @!P0 BRA `(.L_x_10) ;  /* 0x0000000000288947 */ /* 0x000fec0003800000 */
[----:B------:R-:W4:Y:S02]  /*0db0*/  LDC R7, c[0x0][0x64c] ;  /* 0x00019300ff077b82 */ /* 0x000f240000000800 */
[----:B----4-:R-:W-:-:S05]  /*0dc0*/  IADD3 R7, P0, R12, R7, RZ ;  /* 0x000000070c077210 */ /* 0x010fca0007f1e0ff */
        /* <DEDUP_REMOVED lines=8> */
.L_x_10:
[----:B0-----:R-:W-:Y:S01]  /*0e50*/  SHF.R.U64 R4, R2, R15, R3 ;  /* 0x0000000f02047219 */ /* 0x001fe20000001203 */
[----:B-1----:R-:W-:Y:S01]  /*0e60*/  VIADD R5, R13, 0xffffffff ;  /* 0xffffffff0d057836 */ /* 0x002fe20000000000 */
[----:B------:R-:W-:Y:S02]  /*0e70*/  SHF.L.U32 R2, R11, R18, RZ ;  /* 0x000000120b027219 */ /* 0x000fe400000006ff */
[----:B------:R-:W-:Y:S01]  /*0e80*/  LOP3.LUT R3, R19, R8, RZ, 0xc0, !PT ;  /* 0x0000000813037212 */ /* 0x000fe200078ec0ff */
[----:B------:R-:W-:Y:S01]  /*0e90*/  IMAD.MOV R6, RZ, RZ, -R4 ;  /* 0x000000ffff067224 */ /* 0x000fe200078e0a04 */
[----:B------:R-:W-:Y:S02]  /*0ea0*/  SEL R0, R0, R23, !P2 ;  /* 0x0000001700007207 */ /* 0x000fe40005000000 */
[----:B------:R-:W-:Y:S01]  /*0eb0*/  LOP3.LUT R5, R10, R5, RZ, 0xc0, !PT ;  /* 0x000000050a057212 */ /* 0x000fe200078ec0ff */
[----:B------:R-:W-:Y:S01]  /*0ec0*/  IMAD R3, R2, R4, R3 ;  /* 0x0000000402037224 */ /* 0x000fe200078e0203 */
[----:B------:R-:W-:Y:S01]  /*0ed0*/  R2UR UR22, R22 ;  /* 0x00000000161672ca */ /* 0x000fe200000e0000 */
[----:B--2---:R-:W-:-:S02]  /*0ee0*/  IMAD R2, R6, R17, R12 ;  /* 0x0000001106027224 */ /* 0x004fc400078e020c */
[----:B---3--:R-:W-:Y:S02]  /*0ef0*/  IMAD R0, R3, R16, R0 ;  /* 0x0000001003007224 */ /* 0x008fe400078e0200 */
[----:B------:R-:W-:Y:S02]  /*0f00*/  IMAD R3, R2, R13, R5 ;  /* 0x0000000d02037224 */ /* 0x000fe400078e0205 */
[----:B------:R-:W-:-:S03]  /*0f10*/  IMAD.MOV.U32 R4, RZ, RZ, 0x1 ;  /* 0x00000001ff047424 */ /* 0x000fc600078e00ff */
[----:B------:R-:W-:Y:S02]  /*0f20*/  SEL R2, R3, R0, !P2 ;  /* 0x0000000003027207 */ /* 0x000fe40005000000 */
[----:B------:R-:W-:-:S03]  /*0f30*/  SEL R0, R0, R3, !P2 ;  /* 0x0000000300007207 */ /* 0x000fc60005000000 */
[----:B------:R1:W-:Y:S04]  /*0f40*/  STL [R1+0x80], R2 ;  /* 0x0000800201007387 */ /* 0x0003e80000100800 */
[----:B------:R1:W-:Y:S02]  /*0f50*/  STL [R1+0x84], R0 ;  /* 0x0000840001007387 */ /* 0x0003e40000100800 */
.L_x_8:
[----:B------:R-:W-:-:S08]  /*0f60*/  NOP ;  /* 0x0000000000007918 */ /* 0x000fd00000000000 */
[----:B------:R-:W2:Y:S02]  /*0f70*/  USETMAXREG.TRY_ALLOC.CTAPOOL UP0, 0xe8 ;  /* 0x000000e8000079c8 */ /* 0x000ea40008000600 */
[----:B--2---:R-:W-:-:S13]  /*0f80*/  PLOP3.LUT P0, PT, PT, PT, UP0, 0x80, 0x0 ;  /* 0x000000000000781c */ /* 0x004fda0003f0f008 */
[----:B------:R-:W-:Y:S05]  /*0f90*/  @!P0 BRA `(.L_x_8) ;  /* 0xfffffffc00f08947 */ /* 0x000fea000383ffff */
[----:B------:R-:W-:Y:S01]  /*0fa0*/  ULDC.64 UR4, c[0x0][0x598] ;  /* 0x0001660000047ab9 */ /* 0x000fe20000000a00 */
[----:B------:R-:W-:Y:S01]  /*0fb0*/  ULDC.64 UR18, c[0x0][0x208] ;  /* 0x0000820000127ab9 */ /* 0x000fe20000000a00 */
[----:B------:R-:W-:-:S04]  /*0fc0*/  ISETP.NE.U32.AND P0, PT, RZ, UR4, PT ;  /* 0x00000004ff007c0c */ /* 0x000fc8000bf05070 */
[----:B------:R-:W-:-:S13]  /*0fd0*/  ISETP.NE.AND.EX P0, PT, RZ, UR5, PT, P0 ;  /* 0x00000005ff007c0c */ /* 0x000fda000bf05300 */
[----:B------:R-:W-:Y:S05]  /*0fe0*/  @!P0 BRA `(.L_x_11) ;  /* 0x0000000000208947 */ /* 0x000fea0003800000 */
[----:B-1----:R-:W1:Y:S02]  /*0ff0*/  LDC.64 R2, c[0x0][0x598] ;  /* 0x00016600ff027b82 */ /* 0x002e640000000a00 */
[----:B-1----:R-:W2:Y:S02]  /*1000*/  LDG.E.64 R2, desc[UR18][R2.64] ;  /* 0x0000001202027981 */ /* 0x002ea4000c1e1b00 */
[----:B--2---:R-:W-:-:S04]  /*1010*/  ISETP.NE.U32.AND P0, PT, R2, RZ, PT ;  /* 0x000000ff0200720c */ /* 0x004fc80003f05070 */
[----:B------:R-:W-:-:S13]  /*1020*/  ISETP.NE.AND.EX P0, PT, R3, RZ, PT, P0 ;  /* 0x000000ff0300720c */ /* 0x000fda0003f05300 */
[----:B------:R-:W-:Y:S05]  /*1030*/  @!P0 BRA `(.L_x_11) ;  /* 0x00000000000c8947 */ /* 0x000fea0003800000 */
[----:B------:R-:W2:Y:S02]  /*1040*/  LD.E R2, desc[UR18][R2.64] ;  /* 0x0000001202027980 */ /* 0x000ea4000c101900 */
[----:B--2---:R-:W-:Y:S01]  /*1050*/  R2UR UR20, R2 ;  /* 0x00000000021472ca */ /* 0x004fe200000e0000 */
[----:B------:R-:W-:-:S14]  /*1060*/  BRA `(.L_x_12) ;  /* 0x0000000000247947 */ /* 0x000fdc0003800000 */
.L_x_11:
[----:B------:R-:W-:Y:S02]  /*1070*/  ULDC.64 UR4, c[0x0][0x588] ;  /* 0x0001620000047ab9 */ /* 0x000fe40000000a00 */
[----:B------:R-:W-:-:S04]  /*1080*/  ISETP.NE.U32.AND P0, PT, RZ, UR4, PT ;  /* 0x00000004ff007c0c */ /* 0x000fc8000bf05070 */
[----:B------:R-:W-:-:S13]  /*1090*/  ISETP.NE.AND.EX P0, PT, RZ, UR5, PT, P0 ;  /* 0x00000005ff007c0c */ /* 0x000fda000bf05300 */
[----:B------:R-:W-:Y:S05]  /*10a0*/  @!P0 BRA `(.L_x_13) ;  /* 0x0000000000108947 */ /* 0x000fea0003800000 */
[----:B-1----:R-:W1:Y:S02]  /*10b0*/  LDC.64 R2, c[0x0][0x588] ;  /* 0x00016200ff027b82 */ /* 0x002e640000000a00 */
[----:B-1----:R-:W2:Y:S02]  /*10c0*/  LDG.E R2, desc[UR18][R2.64] ;  /* 0x0000001202027981 */ /* 0x002ea4000c1e1900 */
[----:B--2---:R-:W-:Y:S01]  /*10d0*/  R2UR UR20, R2 ;  /* 0x00000000021472ca */ /* 0x004fe200000e0000 */
[----:B------:R-:W-:-:S14]  /*10e0*/  BRA `(.L_x_12) ;  /* 0x0000000000047947 */ /* 0x000fdc0003800000 */
.L_x_13:
[----:B------:R-:W-:-:S05]  /*10f0*/  ULDC UR20, c[0x0][0x580] ;  /* 0x0001600000147ab9 */ /* 0x000fca0000000800 */
.L_x_12:
[----:B------:R-:W-:Y:S02]  /*1100*/  ULDC.64 UR4, c[0x0][0x5a0] ;  /* 0x0001680000047ab9 */ /* 0x000fe40000000a00 */
        /* <DEDUP_REMOVED lines=11> */
.L_x_14:
        /* <DEDUP_REMOVED lines=8> */
.L_x_16:
[----:B------:R-:W-:-:S05]  /*1240*/  ULDC UR21, c[0x0][0x584] ;  /* 0x0001610000157ab9 */ /* 0x000fca0000000800 */
.L_x_15:
[----:B------:R-:W-:-:S13]  /*1250*/  LOP3.LUT P0, RZ, R4, 0xff, RZ, 0xc0, !PT ;  /* 0x000000ff04ff7812 */ /* 0x000fda000780c0ff */
[----:B------:R-:W-:Y:S05]  /*1260*/  @!P0 EXIT ;  /* 0x000000000000894d */ /* 0x000fea0003800000 */
[----:B------:R-:W-:Y:S01]  /*1270*/  ULDC UR4, c[0x0][0x28c] ;  /* 0x0000a30000047ab9 */ /* 0x000fe20000000800 */
[----:B------:R-:W-:Y:S02]  /*1280*/  ULOP3.LUT UR23, UR13, 0x1, URZ, 0xfc, !UPT ;  /* 0x000000010d177892 */ /* 0x000fe4000f8efc3f */
[----:B------:R-:W-:-:S04]  /*1290*/  UIADD3 UR4, UR4, 0x7f, URZ ;  /* 0x0000007f04047890 */ /* 0x000fc8000fffe03f */
[----:B------:R-:W-:-:S04]  /*12a0*/  USHF.R.S32.HI UR5, URZ, 0x1f, UR4 ;  /* 0x0000001f3f057899 */ /* 0x000fc80008011404 */
[----:B------:R-:W-:-:S03]  /*12b0*/  ULEA.HI UR5, UR5, UR4, URZ, 0x7 ;  /* 0x0000000405057291 */ /* 0x000fc6000f8f383f */
[----:B------:R-:W-:Y:S01]  /*12c0*/  UMOV UR4, URZ ;  /* 0x0000003f00047c82 */ /* 0x000fe20008000000 */
[----:B------:R-:W-:-:S03]  /*12d0*/  USHF.R.S32.HI UR12, URZ, 0x7, UR5 ;  /* 0x000000073f0c7899 */ /* 0x000fc60008011405 */
[----:B------:R-:W-:-:S09]  /*12e0*/  UMOV UR5, URZ ;  /* 0x0000003f00057c82 */ /* 0x000fd20008000000 */
.L_x_297:
[----:B-1----:R-:W1:Y:S01]  /*12f0*/  S2R R0, SR_TID.X ;  /* 0x0000000000007919 */ /* 0x002e620000002100 */
[----:B--2---:R-:W2:Y:S01]  /*1300*/  S2UR UR11, SR_CgaCtaId ;  /* 0x00000000000b79c3 */ /* 0x004ea20000008800 */
[----:B------:R-:W-:Y:S01]  /*1310*/  UMOV UR14, 0x400 ;  /* 0x00000400000e7882 */ /* 0x000fe20000000000 */
[----:B------:R-:W-:Y:S01]  /*1320*/  UMOV UR6, URZ ;  /* 0x0000003f00067c82 */ /* 0x000fe20008000000 */
[----:B------:R-:W-:Y:S01]  /*1330*/  STL [R1+0x6c], RZ ;  /* 0x00006cff01007387 */ /* 0x000fe20000100800 */
[----:B------:R-:W-:Y:S01]  /*1340*/  UMOV UR7, URZ ;  /* 0x0000003f00077c82 */ /* 0x000fe20008000000 */
[----:B------:R-:W-:Y:S01]  /*1350*/  UMOV UR8, URZ ;  /* 0x0000003f00087c82 */ /* 0x000fe20008000000 */
[----:B------:R-:W-:Y:S01]  /*1360*/  UMOV UR16, UR5 ;  /* 0x0000000500107c82 */ /* 0x000fe20008000000 */
[----:B------:R-:W-:Y:S01]  /*1370*/  STL [R1+0x68], RZ ;  /* 0x000068ff01007387 */ /* 0x000fe20000100800 */
[----:B---3--:R-:W3:Y:S01]  /*1380*/  LDC R2, c[0x0][0x28c] ;  /* 0x0000a300ff027b82 */ /* 0x008ee20000000800 */
[----:B------:R-:W-:Y:S01]  /*1390*/  UMOV UR17, UR4 ;  /* 0x0000000400117c82 */ /* 0x000fe20008000000 */
[----:B------:R-:W-:Y:S01]  /*13a0*/  CS2R R4, SRZ ;  /* 0x0000000000047805 */ /* 0x000fe2000001ff00 */
[----:B------:R-:W-:Y:S01]  /*13b0*/  STL [R1+0x64], RZ ;  /* 0x000064ff01007387 */ /* 0x000fe20000100800 */
[----:B------:R-:W-:-:S02]  /*13c0*/  CS2R R6, SRZ ;  /* 0x0000000000067805 */ /* 0x000fc4000001ff00 */
[----:B------:R-:W-:Y:S02]  /*13d0*/  CS2R R8, SRZ ;  /* 0x0000000000087805 */ /* 0x000fe4000001ff00 */
[----:B------:R-:W-:Y:S01]  /*13e0*/  CS2R R10, SRZ ;  /* 0x00000000000a7805 */ /* 0x000fe2000001ff00 */
[----:B------:R-:W-:Y:S01]  /*13f0*/  STL [R1+0x60], RZ ;  /* 0x000060ff01007387 */ /* 0x000fe20000100800 */
[----:B------:R-:W-:Y:S02]  /*1400*/  CS2R R12, SRZ ;  /* 0x00000000000c7805 */ /* 0x000fe4000001ff00 */
[----:B------:R-:W-:Y:S02]  /*1410*/  CS2R R14, SRZ ;  /* 0x00000000000e7805 */ /* 0x000fe4000001ff00 */
[----:B------:R-:W-:Y:S01]  /*1420*/  CS2R R16, SRZ ;  /* 0x0000000000107805 */ /* 0x000fe2000001ff00 */
[----:B------:R-:W-:Y:S01]  /*1430*/  STL [R1+0x5c], RZ ;  /* 0x00005cff01007387 */ /* 0x000fe20000100800 */
[----:B0-----:R-:W-:-:S02]  /*1440*/  CS2R R18, SRZ ;  /* 0x0000000000127805 */ /* 0x001fc4000001ff00 */
[----:B------:R-:W-:Y:S02]  /*1450*/  CS2R R20, SRZ ;  /* 0x0000000000147805 */ /* 0x000fe4000001ff00 */
[----:B------:R-:W-:Y:S01]  /*1460*/  CS2R R22, SRZ ;  /* 0x0000000000167805 */ /* 0x000fe2000001ff00 */
[----:B------:R-:W-:Y:S01]  /*1470*/  STL [R1+0x58], RZ ;  /* 0x000058ff01007387 */ /* 0x000fe20000100800 */
[----:B--2---:R-:W-:Y:S01]  /*1480*/  ULEA UR14, UR11, UR14, 0x18 ;  /* 0x0000000e0b0e7291 */ /* 0x004fe2000f8ec03f */
[----:B------:R-:W-:Y:S02]  /*1490*/  CS2R R152, SRZ ;  /* 0x0000000000987805 */ /* 0x000fe4000001ff00 */
[----:B------:R-:W-:Y:S01]  /*14a0*/  CS2R R154, SRZ ;  /* 0x00000000009a7805 */ /* 0x000fe2000001ff00 */
[----:B------:R-:W-:Y:S01]  /*14b0*/  STL [R1+0x54], RZ ;  /* 0x000054ff01007387 */ /* 0x000fe20000100800 */
[----:B------:R-:W-:Y:S02]  /*14c0*/  CS2R R156, SRZ ;  /* 0x00000000009c7805 */ /* 0x000fe4000001ff00 */
[----:B------:R-:W-:-:S02]  /*14d0*/  CS2R R158, SRZ ;  /* 0x00000000009e7805 */ /* 0x000fc4000001ff00 */
[----:B------:R-:W-:Y:S02]  /*14e0*/  CS2R R160, SRZ ;  /* 0x0000000000a07805 */ /* 0x000fe4000001ff00 */
[----:B-1----:R-:W-:Y:S01]  /*14f0*/  LOP3.LUT R0, R0, 0x80, RZ, 0xc0, !PT ;  /* 0x0000008000007812 */ /* 0x002fe200078ec0ff */
[----:B------:R-:W-:Y:S01]  /*1500*/  STL [R1+0x50], RZ ;  /* 0x000050ff01007387 */ /* 0x000fe20000100800 */
[----:B---3--:R-:W-:Y:S02]  /*1510*/  ISETP.GE.AND P0, PT, R2, 0x1, PT ;  /* 0x000000010200780c */ /* 0x008fe40003f06270 */
[----:B------:R-:W-:Y:S02]  /*1520*/  CS2R R2, SRZ ;  /* 0x0000000000027805 */ /* 0x000fe4000001ff00 */
[----:B------:R-:W-:Y:S01]  /*1530*/  SHF.R.U32.HI R0, RZ, 0x7, R0 ;  /* 0x00000007ff007819 */ /* 0x000fe20000011600 */
        /* <DEDUP_REMOVED lines=8> */
[----:B------:R-:W0:Y:S01]  /*15c0*/  SHFL.IDX PT, R0, R0, RZ, 0x1f ;  /* 0x00001fff00007589 */ /* 0x000e2200000e0000 */
[----:B------:R-:W-:-:S02]  /*15d0*/  CS2R R174, SRZ ;  /* 0x0000000000ae7805 */ /* 0x000fc4000001ff00 */
[----:B------:R-:W-:Y:S02]  /*15e0*/  CS2R R176, SRZ ;  /* 0x0000000000b07805 */ /* 0x000fe4000001ff00 */
[----:B------:R-:W-:Y:S01]  /*15f0*/  CS2R R178, SRZ ;  /* 0x0000000000b27805 */ /* 0x000fe2000001ff00 */
[----:B------:R1:W-:Y:S01]  /*1600*/  STL [R1+0x44], RZ ;  /* 0x000044ff01007387 */ /* 0x0003e20000100800 */
[----:B------:R-:W-:Y:S02]  /*1610*/  CS2R R180, SRZ ;  /* 0x0000000000b47805 */ /* 0x000fe4000001ff00 */
[----:B------:R-:W-:Y:S02]  /*1620*/  CS2R R182, SRZ ;  /* 0x0000000000b67805 */ /* 0x000fe4000001ff00 */
[----:B------:R-:W-:Y:S01]  /*1630*/  CS2R R184, SRZ ;  /* 0x0000000000b87805 */ /* 0x000fe2000001ff00 */
[----:B------:R1:W-:Y:S01]  /*1640*/  STL [R1+0x40], RZ ;  /* 0x000040ff01007387 */ /* 0x0003e20000100800 */
        /* <DEDUP_REMOVED lines=14> */
[----:B------:R-:W-:Y:S02]  /*1730*/  CS2R R208, SRZ ;  /* 0x0000000000d07805 */ /* 0x000fe4000001ff00 */
[----:B0-----:R-:W-:Y:S01]  /*1740*/  R2UR UR9, R0 ;  /* 0x00000000000972ca */ /* 0x001fe200000e0000 */
[----:B------:R1:W-:Y:S01]  /*1750*/  STL [R1+0x30], RZ ;  /* 0x000030ff01007387 */ /* 0x0003e20000100800 */
[----:B------:R-:W-:Y:S01]  /*1760*/  IMAD.MOV.U32 R0, RZ, RZ, RZ ;  /* 0x000000ffff007224 */ /* 0x000fe200078e00ff */
[----:B------:R-:W-:-:S02]  /*1770*/  CS2R R210, SRZ ;  /* 0x0000000000d27805 */ /* 0x000fc4000001ff00 */
[----:B------:R-:W-:Y:S01]  /*1780*/  CS2R R212, SRZ ;  /* 0x0000000000d47805 */ /* 0x000fe2000001ff00 */
[----:B------:R1:W-:Y:S01]  /*1790*/  STL [R1+0x2c], RZ ;  /* 0x00002cff01007387 */ /* 0x0003e20000100800 */
[----:B------:R-:W-:Y:S02]  /*17a0*/  CS2R R214, SRZ ;  /* 0x0000000000d67805 */ /* 0x000fe4000001ff00 */
[----:B------:R-:W-:Y:S02]  /*17b0*/  CS2R R216, SRZ ;  /* 0x0000000000d87805 */ /* 0x000fe4000001ff00 */
[----:B------:R-:W-:Y:S01]  /*17c0*/  CS2R R218, SRZ ;  /* 0x0000000000da7805 */ /* 0x000fe2000001ff00 */
[----:B------:R1:W-:Y:S01]  /*17d0*/  STL [R1+0x28], RZ ;  /* 0x000028ff01007387 */ /* 0x0003e20000100800 */
[----:B------:R-:W-:Y:S02]  /*17e0*/  CS2R R220, SRZ ;  /* 0x0000000000dc7805 */ /* 0x000fe4000001ff00 */
[----:B------:R-:W-:-:S02]  /*17f0*/  CS2R R222, SRZ ;  /* 0x0000000000de7805 */ /* 0x000fc4000001ff00 */
[----:B------:R-:W-:Y:S01]  /*1800*/  CS2R R224, SRZ ;  /* 0x0000000000e07805 */ /* 0x000fe2000001ff00 */
[----:B------:R1:W-:Y:S01]  /*1810*/  STL [R1+0x24], RZ ;  /* 0x000024ff01007387 */ /* 0x0003e20000100800 */
[----:B------:R-:W-:Y:S01]  /*1820*/  ULEA.HI UR10, UR9, UR9, URZ, 0x1 ;  /* 0x00000009090a7291 */ /* 0x000fe2000f8f083f */
[----:B------:R-:W-:Y:S01]  /*1830*/  CS2R R226, SRZ ;  /* 0x0000000000e27805 */ /* 0x000fe2000001ff00 */
[----:B------:R-:W-:Y:S01]  /*1840*/  IMAD.MOV.U32 R228, RZ, RZ, RZ ;  /* 0x000000ffffe47224 */ /* 0x000fe200078e00ff */
[----:B------:R1:W-:Y:S01]  /*1850*/  STL [R1+0x20], RZ ;  /* 0x000020ff01007387 */ /* 0x0003e20000100800 */
[----:B------:R-:W-:Y:S01]  /*1860*/  ULOP3.LUT UR10, UR10, 0x7fffe, URZ, 0xc0, !UPT ;  /* 0x0007fffe0a0a7892 */ /* 0x000fe2000f8ec03f */
[----:B------:R-:W-:Y:S02]  /*1870*/  CS2R R24, SRZ ;  /* 0x0000000000187805 */ /* 0x000fe4000001ff00 */
[----:B------:R-:W-:Y:S01]  /*1880*/  CS2R R26, SRZ ;  /* 0x00000000001a7805 */ /* 0x000fe2000001ff00 */
[----:B------:R1:W-:Y:S01]  /*1890*/  STL [R1+0x1c], RZ ;  /* 0x00001cff01007387 */ /* 0x0003e20000100800 */
[----:B------:R-:W-:Y:S01]  /*18a0*/  UIADD3 UR10, UR9, -UR10, URZ ;  /* 0x8000000a090a7290 */ /* 0x000fe2000fffe03f */
[----:B------:R-:W-:-:S02]  /*18b0*/  CS2R R28, SRZ ;  /* 0x00000000001c7805 */ /* 0x000fc4000001ff00 */
[----:B----4-:R-:W-:Y:S01]  /*18c0*/  CS2R R30, SRZ ;  /* 0x00000000001e7805 */ /* 0x010fe2000001ff00 */
[----:B------:R1:W-:Y:S01]  /*18d0*/  STL [R1+0x18], RZ ;  /* 0x000018ff01007387 */ /* 0x0003e20000100800 */
[----:B------:R-:W-:Y:S01]  /*18e0*/  ULEA UR10, UR10, UR14, 0xd ;  /* 0x0000000e0a0a7291 */ /* 0x000fe2000f8e683f */
[----:B------:R-:W-:Y:S02]  /*18f0*/  CS2R R32, SRZ ;  /* 0x0000000000207805 */ /* 0x000fe4000001ff00 */
[----:B------:R-:W-:Y:S01]  /*1900*/  CS2R R34, SRZ ;  /* 0x0000000000227805 */ /* 0x000fe2000001ff00 */
[----:B------:R1:W-:Y:S01]  /*1910*/  STL [R1+0x14], RZ ;  /* 0x000014ff01007387 */ /* 0x0003e20000100800 */
[----:B------:R-:W-:Y:S01]  /*1920*/  UIADD3 UR10, UR10, 0x100, URZ ;  /* 0x000001000a0a7890 */ /* 0x000fe2000fffe03f */
[----:B------:R-:W-:Y:S02]  /*1930*/  CS2R R36, SRZ ;  /* 0x0000000000247805 */ /* 0x000fe4000001ff00 */
[----:B------:R-:W-:Y:S01]  /*1940*/  CS2R R38, SRZ ;  /* 0x0000000000267805 */ /* 0x000fe2000001ff00 */
[----:B------:R1:W-:Y:S01]  /*1950*/  STL [R1+0x10], RZ ;  /* 0x000010ff01007387 */ /* 0x0003e20000100800 */
[----:B------:R-:W-:Y:S01]  /*1960*/  USHF.R.U32.HI UR10, URZ, 0x4, UR10 ;  /* 0x000000043f0a7899 */ /* 0x000fe2000801160a */
[----:B------:R-:W-:-:S02]  /*1970*/  CS2R R40, SRZ ;  /* 0x0000000000287805 */ /* 0x000fc4000001ff00 */
[----:B------:R-:W-:Y:S01]  /*1980*/  CS2R R42, SRZ ;  /* 0x00000000002a7805 */ /* 0x000fe2000001ff00 */
[----:B------:R1:W-:Y:S01]  /*1990*/  STL [R1+0xc], RZ ;  /* 0x00000cff01007387 */ /* 0x0003e20000100800 */
[----:B------:R-:W-:Y:S01]  /*19a0*/  ULOP3.LUT UR15, UR10, 0x3fff, URZ, 0xc0, !UPT ;  /* 0x00003fff0a0f7892 */ /* 0x000fe2000f8ec03f */
        /* <DEDUP_REMOVED lines=10> */
[----:B------:R1:W-:Y:S01]  /*1a50*/  STL [R1], RZ ;  /* 0x000000ff01007387 */ /* 0x0003e20000100800 */
[----:B------:R-:W-:Y:S02]  /*1a60*/  CS2R R60, SRZ ;  /* 0x00000000003c7805 */ /* 0x000fe4000001ff00 */
[----:B------:R-:W-:Y:S02]  /*1a70*/  CS2R R62, SRZ ;  /* 0x00000000003e7805 */ /* 0x000fe4000001ff00 */
[----:B------:R-:W-:Y:S02]  /*1a80*/  CS2R R64, SRZ ;  /* 0x0000000000407805 */ /* 0x000fe4000001ff00 */
[----:B------:R-:W-:-:S02]  /*1a90*/  CS2R R66, SRZ ;  /* 0x0000000000427805 */ /* 0x000fc4000001ff00 */
[----:B------:R-:W-:Y:S02]  /*1aa0*/  CS2R R68, SRZ ;  /* 0x0000000000447805 */ /* 0x000fe4000001ff00 */
[----:B------:R-:W-:Y:S02]  /*1ab0*/  CS2R R70, SRZ ;  /* 0x0000000000467805 */ /* 0x000fe4000001ff00 */
        /* <DEDUP_REMOVED lines=39> */
[----:B------:R-:W-:Y:S01]  /*1d30*/  CS2R R150, SRZ ;  /* 0x0000000000967805 */ /* 0x000fe2000001ff00 */
[----:B-1----:R-:W-:Y:S06]  /*1d40*/  @!P0 BRA `(.L_x_17) ;  /* 0x0000001000948947 */ /* 0x002fec0003800000 */
[----:B------:R-:W-:-:S06]  /*1d50*/  UISETP.NE.AND UP0, UPT, UR23, 0x3, UPT ;  /* 0x000000031700788c */ /* 0x000fcc000bf05270 */
[----:B------:R-:W-:-:S13]  /*1d60*/  PLOP3.LUT P1, PT, PT, PT, UP0, 0x80, 0x0 ;  /* 0x000000000000781c */ /* 0x000fda0003f2f008 */
[----:B------:R-:W-:Y:S05]  /*1d70*/  @!P1 BRA `(.L_x_18) ;  /* 0x0000000000049947 */ /* 0x000fea0003800000 */
[----:B------:R-:W-:Y:S01]  /*1d80*/  BPT.TRAP 0x1 ;  /* 0x000000040000795c */ /* 0x000fe20000300000 */
.L_x_18:
[----:B------:R-:W-:Y:S01]  /*1d90*/  ULEA UR6, UR5, UR14, 0x3 ;  /* 0x0000000e05067291 */ /* 0x000fe2000f8e183f */
[----:B------:R-:W-:-:S05]  /*1da0*/  IMAD.U32 R0, RZ, RZ, UR4 ;  /* 0x00000004ff007e24 */ /* 0x000fca000f8e00ff */
[----:B------:R-:W-:-:S04]  /*1db0*/  SHF.L.U32 R0, R0, 0x1f, RZ ;  /* 0x0000001f00007819 */ /* 0x000fc800000006ff */
[----:B------:R0:W1:Y:S01]  /*1dc0*/  SYNCS.PHASECHK.TRANS64.TRYWAIT P0, [UR6], R0 ;  /* 0x00000000ff0075a7 */ /* 0x0000620008000146 */
[----:B------:R-:W-:Y:S05]  /*1dd0*/  @!P1 BRA `(.L_x_19) ;  /* 0x0000000000049947 */ /* 0x000fea0003800000 */
[----:B------:R-:W-:Y:S01]  /*1de0*/  BPT.TRAP 0x1 ;  /* 0x000000040000795c */ /* 0x000fe20000300000 */
.L_x_19:
[----:B-1----:R-:W-:Y:S05]  /*1df0*/  @P0 BRA `(.L_x_20) ;  /* 0x0000000000080947 */ /* 0x002fea0003800000 */
[----:B------:R-:W1:Y:S02]  /*1e00*/  SYNCS.PHASECHK.TRANS64.TRYWAIT P0, [UR6], R0 ;  /* 0x00000000ff0075a7 */ /* 0x000e640008000146 */
[----:B-1----:R-:W-:Y:S05]  /*1e10*/  @!P0 BRA `(.L_x_21) ;  /* 0x000000e400ac8947 */ /* 0x002fea0003800000 */
.L_x_20:
[----:B------:R-:W-:Y:S01]  /*1e20*/  UIADD3 UR6, UR14, 0x10100, URZ ;  /* 0x000101000e067890 */ /* 0x000fe2000fffe03f */
[----:B------:R-:W-:Y:S01]  /*1e30*/  WARPGROUP.ARRIVE ;  /* 0x00000000000079c5 */ /* 0x000fe20000000000 */
[----:B------:R-:W-:Y:S01]  /*1e40*/  ULOP3.LUT UR8, UR15, 0x10000, URZ, 0xfc, !UPT ;  /* 0x000100000f087892 */ /* 0x000fe2000f8efc3f */
[----:B------:R2:W-:Y:S01]  /*1e50*/  STL [R1+0x6c], RZ ;  /* 0x00006cff01007387 */ /* 0x0005e20000100800 */
[----:B------:R-:W-:Y:S01]  /*1e60*/  USHF.R.U32.HI UR6, URZ, 0x4, UR6 ;  /* 0x000000043f067899 */ /* 0x000fe20008011606 */
[----:B01----:R-:W-:Y:S01]  /*1e70*/  IMAD.MOV.U32 R0, RZ, RZ, RZ ;  /* 0x000000ffff007224 */ /* 0x003fe200078e00ff */
[----:B------:R-:W-:Y:S01]  /*1e80*/  UMOV UR9, 0x40000040 ;  /* 0x4000004000097882 */ /* 0x000fe20000000000 */
[----:B------:R-:W-:Y:S01]  /*1e90*/  UMOV UR11, 0x40000040 ;  /* 0x40000040000b7882 */ /* 0x000fe20000000000 */
[----:B------:R-:W-:Y:S01]  /*1ea0*/  ULOP3.LUT UR6, UR6, 0x3fff, URZ, 0xc0, !UPT ;  /* 0x00003fff06067892 */ /* 0x000fe2000f8ec03f */
[----:B------:R2:W-:Y:S01]  /*1eb0*/  STL [R1+0x68], RZ ;  /* 0x000068ff01007387 */ /* 0x0005e20000100800 */
[----:B------:R-:W-:-:S02]  /*1ec0*/  CS2R R2, SRZ ;  /* 0x0000000000027805 */ /* 0x000fc4000001ff00 */
[----:B------:R-:W-:Y:S01]  /*1ed0*/  CS2R R4, SRZ ;  /* 0x0000000000047805 */ /* 0x000fe2000001ff00 */
[----:B------:R-:W-:Y:S01]  /*1ee0*/  ULOP3.LUT UR7, UR6, 0x10000, URZ, 0xfc, !UPT ;  /* 0x0001000006077892 */ /* 0x000fe2000f8efc3f */
[----:B------:R2:W-:Y:S01]  /*1ef0*/  STL [R1+0x64], RZ ;  /* 0x000064ff01007387 */ /* 0x0005e20000100800 */
[----:B------:R-:W-:Y:S01]  /*1f00*/  ULEA UR6, UR5, UR8, 0xa ;  /* 0x0000000805067291 */ /* 0x000fe2000f8e503f */
[----:B------:R-:W-:Y:S01]  /*1f10*/  CS2R R6, SRZ ;  /* 0x0000000000067805 */ /* 0x000fe2000001ff00 */
[----:B------:R-:W-:Y:S01]  /*1f20*/  ULEA UR7, UR5, UR7, 0xb ;  /* 0x0000000705077291 */ /* 0x000fe2000f8e583f */
[----:B------:R2:W-:Y:S01]  /*1f30*/  STL [R1+0x60], RZ ;  /* 0x000060ff01007387 */ /* 0x0005e20000100800 */
[----:B------:R-:W-:Y:S02]  /*1f40*/  CS2R R8, SRZ ;  /* 0x0000000000087805 */ /* 0x000fe4000001ff00 */
[----:B------:R-:W-:Y:S02]  /*1f50*/  CS2R R10, SRZ ;  /* 0x00000000000a7805 */ /* 0x000fe4000001ff00 */
[----:B------:R-:W-:Y:S01]  /*1f60*/  CS2R R12, SRZ ;  /* 0x00000000000c7805 */ /* 0x000fe2000001ff00 */
[----:B------:R-:W-:Y:S01]  /*1f70*/  UMOV UR8, UR6 ;  /* 0x0000000600087c82 */ /* 0x000fe20008000000 */
[----:B------:R2:W-:Y:S01]  /*1f80*/  STL [R1+0x5c], RZ ;  /* 0x00005cff01007387 */ /* 0x0005e20000100800 */
[----:B------:R-:W-:Y:S01]  /*1f90*/  UMOV UR10, UR7 ;  /* 0x00000007000a7c82 */ /* 0x000fe20008000000 */
[----:B------:R-:W-:Y:S01]  /*1fa0*/  CS2R R14, SRZ ;  /* 0x00000000000e7805 */ /* 0x000fe2000001ff00 */
[----:B------:R-:W-:Y:S01]  /*1fb0*/  QGMMA.64x256x32.F32.E4M3.E4M3 R24, gdesc[UR8], RZ, !UPT ;  /* 0x03e00000081879f3 */ /* 0x000fe2000c7008ff */
[----:B------:R-:W-:Y:S01]  /*1fc0*/  UIADD3 UR8, UR6, 0x2, URZ ;  /* 0x0000000206087890 */ /* 0x000fe2000fffe03f */
[----:B------:R2:W-:Y:S01]  /*1fd0*/  STL [R1+0x58], RZ ;  /* 0x000058ff01007387 */ /* 0x0005e20000100800 */
[----:B------:R-:W-:Y:S01]  /*1fe0*/  UIADD3 UR10, UR7, 0x2, URZ ;  /* 0x00000002070a7890 */ /* 0x000fe2000fffe03f */
[----:B------:R-:W-:Y:S01]  /*1ff0*/  CS2R R16, SRZ ;  /* 0x0000000000107805 */ /* 0x000fe2000001ff00 */
[----:B------:R-:W-:Y:S01]  /*2000*/  UMOV UR9, 0x40000040 ;  /* 0x4000004000097882 */ /* 0x000fe20000000000 */
[----:B------:R-:W-:Y:S01]  /*2010*/  UMOV UR11, 0x40000040 ;  /* 0x40000040000b7882 */ /* 0x000fe20000000000 */
        /* <DEDUP_REMOVED lines=54> */
[----:B------:R-:W-:Y:S01]  /*2380*/  CS2R R226, SRZ ;  /* 0x0000000000e27805 */ /* 0x000fe2000001ff00 */
[----:B------:R-:W-:Y:S01]  /*2390*/  IMAD.MOV.U32 R228, RZ, RZ, RZ ;  /* 0x000000ffffe47224 */ /* 0x000fe200078e00ff */
[----:B------:R2:W-:Y:S04]  /*23a0*/  STL [R1+0x1c], RZ ;  /* 0x00001cff01007387 */ /* 0x0005e80000100800 */
[----:B------:R2:W-:Y:S04]  /*23b0*/  STL [R1+0x18], RZ ;  /* 0x000018ff01007387 */ /* 0x0005e80000100800 */
[----:B------:R2:W-:Y:S04]  /*23c0*/  STL [R1+0x14], RZ ;  /* 0x000014ff01007387 */ /* 0x0005e80000100800 */
[----:B------:R2:W-:Y:S04]  /*23d0*/  STL [R1+0x10], RZ ;  /* 0x000010ff01007387 */ /* 0x0005e80000100800 */
[----:B------:R2:W-:Y:S04]  /*23e0*/  STL [R1+0xc], RZ ;  /* 0x00000cff01007387 */ /* 0x0005e80000100800 */
[----:B------:R2:W-:Y:S04]  /*23f0*/  STL [R1+0x8], RZ ;  /* 0x000008ff01007387 */ /* 0x0005e80000100800 */
[----:B------:R2:W-:Y:S04]  /*2400*/  STL [R1+0x4], RZ ;  /* 0x000004ff01007387 */ /* 0x0005e80000100800 */
[----:B------:R2:W-:Y:S01]  /*2410*/  STL [R1], RZ ;  /* 0x000000ff01007387 */ /* 0x0005e20000100800 */
[----:B------:R-:W-:Y:S01]  /*2420*/  QGMMA.64x256x32.F32.E4M3.E4M3 R24, gdesc[UR8], R24 ;  /* 0x03e00000081879f3 */ /* 0x000fe20008700818 */
[----:B------:R-:W-:-:S02]  /*2430*/  UIADD3 UR8, UR6, 0x4, URZ ;  /* 0x0000000406087890 */ /* 0x000fc4000fffe03f */
[----:B------:R-:W-:Y:S01]  /*2440*/  UIADD3 UR10, UR7, 0x4, URZ ;  /* 0x00000004070a7890 */ /* 0x000fe2000fffe03f */
[----:B------:R-:W-:Y:S01]  /*2450*/  UMOV UR9, 0x40000040 ;  /* 0x4000004000097882 */ /* 0x000fe20000000000 */
[----:B------:R-:W-:-:S15]  /*2460*/  UMOV UR11, 0x40000040 ;  /* 0x40000040000b7882 */ /* 0x000fde0000000000 */
[----:B------:R-:W-:-:S08]  /*2470*/  NOP ;  /* 0x0000000000007918 */ /* 0x000fd00000000000 */
[----:B------:R-:W-:Y:S01]  /*2480*/  QGMMA.64x256x32.F32.E4M3.E4M3 R24, gdesc[UR8], R24 ;  /* 0x03e00000081879f3 */ /* 0x000fe20008700818 */
[----:B------:R-:W-:Y:S02]  /*2490*/  UIADD3 UR10, UR7, 0x6, URZ ;  /* 0x00000006070a7890 */ /* 0x000fe4000fffe03f */
[----:B------:R-:W-:Y:S01]  /*24a0*/  UIADD3 UR8, UR6, 0x6, URZ ;  /* 0x0000000606087890 */ /* 0x000fe2000fffe03f */
[----:B------:R-:W-:Y:S01]  /*24b0*/  ULDC UR7, c[0x0][0x50c] ;  /* 0x0001430000077ab9 */ /* 0x000fe20000000800 */
[----:B------:R-:W-:Y:S01]  /*24c0*/  UMOV UR9, 0x40000040 ;  /* 0x4000004000097882 */ /* 0x000fe20000000000 */
[----:B------:R-:W-:Y:S01]  /*24d0*/  UISETP.NE.AND UP0, UPT, UR7, 0x4, UPT ;  /* 0x000000040700788c */ /* 0x000fe2000bf05270 */
[----:B------:R-:W-:Y:S01]  /*24e0*/  UMOV UR11, 0x40000040 ;  /* 0x40000040000b7882 */ /* 0x000fe20000000000 */
[----:B------:R-:W-:Y:S02]  /*24f0*/  UMOV UR6, 0x4 ;  /* 0x0000000400067882 */ /* 0x000fe40000000000 */
[----:B------:R-:W-:-:S06]  /*2500*/  USEL UR7, URZ, 0x1, UP0 ;  /* 0x000000013f077887 */ /* 0x000fcc0008000000 */
[----:B------:R-:W-:-:S12]  /*2510*/  ISETP.NE.AND P0, PT, RZ, UR7, PT ;  /* 0x00000007ff007c0c */ /* 0x000fd8000bf05270 */
[----:B------:R-:W-:Y:S01]  /*2520*/  QGMMA.64x256x32.F32.E4M3.E4M3 R24, gdesc[UR8], R24, gsb0 ;  /* 0x03e00000081879f3 */ /* 0x000fe20008000818 */
[----:B--2---:R-:W-:Y:S05]  /*2530*/  @!P0 BRA `(.L_x_22) ;  /* 0x0000000800808947 */ /* 0x004fea0003800000 */
[----:B------:R-:W-:Y:S02]  /*2540*/  WARPGROUP.DEPBAR.LE gsb0, 0x0 ;  /* 0x00008000000079c5 */ /* 0x000fe40000010000 */
[----:B------:R-:W-:-:S01]  /*2550*/  FADD R227, RZ, R25 ;  /* 0x00000019ffe37221 */ /* 0x000fc20000000000 */
[----:B------:R-:W-:Y:S01]  /*2560*/  FADD R228, RZ, R24 ;  /* 0x00000018ffe47221 */ /* 0x000fe20000000000 */
[----:B------:R-:W-:-:S01]  /*2570*/  FADD R226, RZ, R26 ;  /* 0x0000001affe27221 */ /* 0x000fc20000000000 */
[----:B------:R-:W-:Y:S01]  /*2580*/  FADD R225, RZ, R27 ;  /* 0x0000001bffe17221 */ /* 0x000fe20000000000 */
[----:B------:R-:W-:-:S01]  /*2590*/  FADD R224, RZ, R28 ;  /* 0x0000001cffe07221 */ /* 0x000fc20000000000 */
[----:B------:R0:W-:Y:S01]  /*25a0*/  STL [R1+0x88], R227 ;  /* 0x000088e301007387 */ /* 0x0001e20000100800 */
[----:B------:R-:W-:-:S01]  /*25b0*/  FADD R223, RZ, R29 ;  /* 0x0000001dffdf7221 */ /* 0x000fc20000000000 */
[----:B------:R-:W-:Y:S01]  /*25c0*/  FADD R222, RZ, R30 ;  /* 0x0000001effde7221 */ /* 0x000fe20000000000 */
[----:B------:R-:W-:-:S01]  /*25d0*/  FADD R221, RZ, R31 ;  /* 0x0000001fffdd7221 */ /* 0x000fc20000000000 */
[----:B------:R-:W-:Y:S01]  /*25e0*/  FADD R220, RZ, R32 ;  /* 0x00000020ffdc7221 */ /* 0x000fe20000000000 */
[----:B------:R-:W-:-:S01]  /*25f0*/  FADD R219, RZ, R33 ;  /* 0x00000021ffdb7221 */ /* 0x000fc20000000000 */
[----:B------:R-:W-:Y:S01]  /*2600*/  FADD R218, RZ, R34 ;  /* 0x00000022ffda7221 */ /* 0x000fe20000000000 */
[----:B------:R-:W-:-:S01]  /*2610*/  FADD R217, RZ, R35 ;  /* 0x00000023ffd97221 */ /* 0x000fc20000000000 */
[----:B------:R-:W-:Y:S01]  /*2620*/  FADD R216, RZ, R36 ;  /* 0x00000024ffd87221 */ /* 0x000fe20000000000 */
[----:B------:R-:W-:-:S01]  /*2630*/  FADD R215, RZ, R37 ;  /* 0x00000025ffd77221 */ /* 0x000fc20000000000 */
[----:B0-----:R-:W-:Y:S01]  /*2640*/  FADD R227, RZ, R124 ;  /* 0x0000007cffe37221 */ /* 0x001fe20000000000 */
[----:B------:R-:W-:-:S01]  /*2650*/  FADD R214, RZ, R38 ;  /* 0x00000026ffd67221 */ /* 0x000fc20000000000 */
[----:B------:R-:W-:Y:S01]  /*2660*/  FADD R213, RZ, R39 ;  /* 0x00000027ffd57221 */ /* 0x000fe20000000000 */
[----:B------:R-:W-:-:S01]  /*2670*/  FADD R212, RZ, R40 ;  /* 0x00000028ffd47221 */ /* 0x000fc20000000000 */
[----:B------:R-:W-:Y:S01]  /*2680*/  FADD R211, RZ, R41 ;  /* 0x00000029ffd37221 */ /* 0x000fe20000000000 */
[----:B------:R0:W-:Y:S01]  /*2690*/  STL [R1], R227 ;  /* 0x000000e301007387 */ /* 0x0001e20000100800 */
        /* <DEDUP_REMOVED lines=94> */
[----:B0-----:R-:W-:-:S05]  /*2c80*/  FADD R227, RZ, R131 ;  /* 0x00000083ffe37221 */ /* 0x001fca0000000000 */
[----:B------:R0:W-:Y:S02]  /*2c90*/  STL [R1+0x1c], R227 ;  /* 0x00001ce301007387 */ /* 0x0001e40000100800 */
        /* <DEDUP_REMOVED lines=39> */
[----:B------:R0:W-:Y:S04]  /*2f10*/  STL [R1+0x6c], R227 ;  /* 0x00006ce301007387 */ /* 0x0001e80000100800 */
[----:B0-----:R0:W5:Y:S01]  /*2f20*/  LDL.LU R227, [R1+0x88] ;  /* 0x0000880001e37983 */ /* 0x0011620000300800 */
[----:B------:R-:W-:-:S05]  /*2f30*/  UMOV UR6, URZ ;  /* 0x0000003f00067c82 */ /* 0x000fca0008000000 */
.L_x_22:
[----:B------:R-:W-:Y:S01]  /*2f40*/  UIADD3 UR16, UR5, 0x1, URZ ;  /* 0x0000000105107890 */ /* 0x000fe2000fffe03f */
[----:B------:R-:W-:-:S03]  /*2f50*/  UMOV UR8, 0x1 ;  /* 0x0000000100087882 */ /* 0x000fc60000000000 */
[----:B------:R-:W-:-:S04]  /*2f60*/  UISETP.NE.AND UP0, UPT, UR16, 0x4, UPT ;  /* 0x000000041000788c */ /* 0x000fc8000bf05270 */
[----:B------:R-:W-:Y:S02]  /*2f70*/  USEL UR17, URZ, 0x1, UP0 ;  /* 0x000000013f117887 */ /* 0x000fe40008000000 */
[----:B------:R-:W-:Y:S02]  /*2f80*/  USEL UR16, UR16, URZ, UP0 ;  /* 0x0000003f10107287 */ /* 0x000fe40008000000 */
[----:B------:R-:W-:-:S12]  /*2f90*/  ULOP3.LUT UR17, UR4, UR17, URZ, 0x3c, !UPT ;  /* 0x0000001104117292 */ /* 0x000fd8000f8e3c3f */
.L_x_17:
[----:B------:R-:W-:-:S04]  /*2fa0*/  UISETP.LT.AND UP0, UPT, UR12, 0x1, UPT ;  /* 0x000000010c00788c */ /* 0x000fc8000bf01270 */
[----:B------:R-:W-:-:S04]  /*2fb0*/  USEL UR9, UR12, 0x1, UP0 ;  /* 0x000000010c097887 */ /* 0x000fc80008000000 */
[----:B------:R-:W-:-:S04]  /*2fc0*/  UIADD3 UR9, UR12, -UR9, URZ ;  /* 0x800000090c097290 */ /* 0x000fc8000fffe03f */
[----:B------:R-:W-:-:S06]  /*2fd0*/  UISETP.GE.AND UP0, UPT, UR9, 0x1, UPT ;  /* 0x000000010900788c */ /* 0x000fcc000bf06270 */
[----:B------:R-:W-:-:S13]  /*2fe0*/  PLOP3.LUT P0, PT, PT, PT, UP0, 0x80, 0x0 ;  /* 0x000000000000781c */ /* 0x000fda0003f0f008 */
[----:B------:R-:W-:Y:S05]  /*2ff0*/  @!P0 BRA `(.L_x_23) ;  /* 0x0000001000dc8947 */ /* 0x000fea0003800000 */
[----:B------:R-:W-:Y:S01]  /*3000*/  UMOV UR24, UR9 ;  /* 0x0000000900187c82 */ /* 0x000fe20008000000 */
[----:B------:R-:W-:Y:S01]  /*3010*/  UMOV UR25, UR5 ;  /* 0x0000000500197c82 */ /* 0x000fe20008000000 */
[----:B------:R-:W-:-:S05]  /*3020*/  ULDC UR27, c[0x0][0x50c] ;  /* 0x00014300001b7ab9 */ /* 0x000fca0000000800 */
.L_x_31:
[----:B------:R-:W-:-:S06]  /*3030*/  UISETP.NE.AND UP0, UPT, UR23, 0x3, UPT ;  /* 0x000000031700788c */ /* 0x000fcc000bf05270 */
[----:B------:R-:W-:-:S13]  /*3040*/  PLOP3.LUT P1, PT, PT, PT, UP0, 0x80, 0x0 ;  /* 0x000000000000781c */ /* 0x000fda0003f2f008 */
[----:B-----5:R-:W-:Y:S05]  /*3050*/  @!P1 BRA `(.L_x_24) ;  /* 0x0000000000049947 */ /* 0x020fea0003800000 */
[----:B------:R-:W-:Y:S01]  /*3060*/  BPT.TRAP 0x1 ;  /* 0x000000040000795c */ /* 0x000fe20000300000 */
.L_x_24:
[----:B------:R-:W1:Y:S01]  /*3070*/  S2UR UR9, SR_CgaCtaId ;  /* 0x00000000000979c3 */ /* 0x000e620000008800 */
[----:B------:R-:W-:Y:S01]  /*3080*/  UMOV UR14, 0x400 ;  /* 0x00000400000e7882 */ /* 0x000fe20000000000 */
[----:B------:R-:W-:-:S05]  /*3090*/  IMAD.U32 R229, RZ, RZ, UR17 ;  /* 0x00000011ffe57e24 */ /* 0x000fca000f8e00ff */
[----:B------:R-:W-:Y:S01]  /*30a0*/  SHF.L.U32 R229, R229, 0x1f, RZ ;  /* 0x0000001fe5e57819 */ /* 0x000fe200000006ff */
[----:B-1----:R-:W-:-:S04]  /*30b0*/  ULEA UR14, UR9, UR14, 0x18 ;  /* 0x0000000e090e7291 */ /* 0x002fc8000f8ec03f */
[----:B------:R-:W-:-:S09]  /*30c0*/  ULEA UR9, UR16, UR14, 0x3 ;  /* 0x0000000e10097291 */ /* 0x000fd2000f8e183f */
[----:B------:R1:W2:Y:S01]  /*30d0*/  SYNCS.PHASECHK.TRANS64.TRYWAIT P0, [UR9], R229 ;  /* 0x000000e5ff0075a7 */ /* 0x0002a20008000149 */
[----:B------:R-:W-:Y:S05]  /*30e0*/  @!P1 BRA `(.L_x_25) ;  /* 0x0000000000049947 */ /* 0x000fea0003800000 */
[----:B------:R-:W-:Y:S01]  /*30f0*/  BPT.TRAP 0x1 ;  /* 0x000000040000795c */ /* 0x000fe20000300000 */
.L_x_25:
[----:B--2---:R-:W-:Y:S05]  /*3100*/  @P0 BRA `(.L_x_26) ;  /* 0x0000000000080947 */ /* 0x004fea0003800000 */
[----:B------:R-:W2:Y:S02]  /*3110*/  SYNCS.PHASECHK.TRANS64.TRYWAIT P0, [UR9], R229 ;  /* 0x000000e5ff0075a7 */ /* 0x000ea40008000149 */
[----:B--2---:R-:W-:Y:S05]  /*3120*/  @!P0 BRA `(.L_x_27) ;  /* 0x000000d400008947 */ /* 0x004fea0003800000 */
.L_x_26:
[----:B------:R-:W-:Y:S01]  /*3130*/  UIADD3 UR9, UR14, 0x10100, URZ ;  /* 0x000101000e097890 */ /* 0x000fe2000fffe03f */
[----:B------:R-:W-:Y:S01]  /*3140*/  WARPGROUP.ARRIVE ;  /* 0x00000000000079c5 */ /* 0x000fe20000000000 */
[----:B------:R-:W-:Y:S02]  /*3150*/  UISETP.NE.AND UP0, UPT, UR7, URZ, UPT ;  /* 0x0000003f0700728c */ /* 0x000fe4000bf05270 */
[----:B------:R-:W-:Y:S02]  /*3160*/  USHF.R.U32.HI UR9, URZ, 0x4, UR9 ;  /* 0x000000043f097899 */ /* 0x000fe40008011609 */
[----:B------:R-:W-:Y:S02]  /*3170*/  USEL UR8, UR8, URZ, !UP0 ;  /* 0x0000003f08087287 */ /* 0x000fe4000c000000 */
[----:B------:R-:W-:Y:S02]  /*3180*/  ULOP3.LUT UR9, UR9, 0x3fff, URZ, 0xc0, !UPT ;  /* 0x00003fff09097892 */ /* 0x000fe4000f8ec03f */
[----:B------:R-:W-:-:S02]  /*3190*/  ULOP3.LUT UR7, UR15, 0x10000, URZ, 0xfc, !UPT ;  /* 0x000100000f077892 */ /* 0x000fc4000f8efc3f */
[----:B------:R-:W-:Y:S02]  /*31a0*/  ULOP3.LUT UR9, UR9, 0x10000, URZ, 0xfc, !UPT ;  /* 0x0001000009097892 */ /* 0x000fe4000f8efc3f */
[----:B------:R-:W-:Y:S02]  /*31b0*/  UISETP.NE.U32.AND UP0, UPT, UR8, URZ, UPT ;  /* 0x0000003f0800728c */ /* 0x000fe4000bf05070 */
[----:B------:R-:W-:Y:S02]  /*31c0*/  ULEA UR7, UR16, UR7, 0xa ;  /* 0x0000000710077291 */ /* 0x000fe4000f8e503f */
[----:B------:R-:W-:Y:S01]  /*31d0*/  ULEA UR26, UR16, UR9, 0xb ;  /* 0x00000009101a7291 */ /* 0x000fe2000f8e583f */
[----:B------:R-:W-:Y:S02]  /*31e0*/  UMOV UR11, 0x40000040 ;  /* 0x40000040000b7882 */ /* 0x000fe40000000000 */
[----:B------:R-:W-:Y:S01]  /*31f0*/  UMOV UR9, 0x40000040 ;  /* 0x4000004000097882 */ /* 0x000fe20000000000 */
[----:B------:R-:W-:Y:S01]  /*3200*/  UIADD3 UR6, UR6, 0x4, URZ ;  /* 0x0000000406067890 */ /* 0x000fe2000fffe03f */
[----:B------:R-:W-:-:S02]  /*3210*/  UMOV UR8, UR7 ;  /* 0x0000000700087c82 */ /* 0x000fc40008000000 */
[----:B------:R-:W-:Y:S02]  /*3220*/  UMOV UR10, UR26 ;  /* 0x0000001a000a7c82 */ /* 0x000fe40008000000 */
[----:B------:R-:W-:Y:S01]  /*3230*/  QGMMA.64x256x32.F32.E4M3.E4M3 R24, gdesc[UR8], R24, UP0 ;  /* 0x03e00000081879f3 */ /* 0x000fe2000bf00818 */
[----:B------:R-:W-:Y:S02]  /*3240*/  UIADD3 UR8, UR7, 0x2, URZ ;  /* 0x0000000207087890 */ /* 0x000fe4000fffe03f */
[----:B------:R-:W-:Y:S01]  /*3250*/  UIADD3 UR10, UR26, 0x2, URZ ;  /* 0x000000021a0a7890 */ /* 0x000fe2000fffe03f */
[----:B------:R-:W-:Y:S01]  /*3260*/  UMOV UR9, 0x40000040 ;  /* 0x4000004000097882 */ /* 0x000fe20000000000 */
[----:B------:R-:W-:Y:S01]  /*3270*/  UMOV UR11, 0x40000040 ;  /* 0x40000040000b7882 */ /* 0x000fe20000000000 */
[----:B------:R-:W-:-:S15]  /*3280*/  UISETP.NE.AND UP0, UPT, UR6, UR27, UPT ;  /* 0x0000001b0600728c */ /* 0x000fde000bf05270 */
[----:B------:R-:W-:-:S07]  /*3290*/  NOP ;  /* 0x0000000000007918 */ /* 0x000fce0000000000 */
[----:B------:R-:W-:Y:S01]  /*32a0*/  QGMMA.64x256x32.F32.E4M3.E4M3 R24, gdesc[UR8], R24 ;  /* 0x03e00000081879f3 */ /* 0x000fe20008700818 */
[----:B------:R-:W-:Y:S02]  /*32b0*/  UIADD3 UR8, UR7, 0x4, URZ ;  /* 0x0000000407087890 */ /* 0x000fe4000fffe03f */
[----:B------:R-:W-:Y:S01]  /*32c0*/  UIADD3 UR10, UR26, 0x4, URZ ;  /* 0x000000041a0a7890 */ /* 0x000fe2000fffe03f */
[----:B------:R-:W-:Y:S01]  /*32d0*/  UMOV UR9, 0x40000040 ;  /* 0x4000004000097882 */ /* 0x000fe20000000000 */
[----:B------:R-:W-:-:S15]  /*32e0*/  UMOV UR11, 0x40000040 ;  /* 0x40000040000b7882 */ /* 0x000fde0000000000 */
[----:B------:R-:W-:-:S08]  /*32f0*/  NOP ;  /* 0x0000000000007918 */ /* 0x000fd00000000000 */
[----:B------:R-:W-:Y:S01]  /*3300*/  QGMMA.64x256x32.F32.E4M3.E4M3 R24, gdesc[UR8], R24 ;  /* 0x03e00000081879f3 */ /* 0x000fe20008700818 */
[----:B------:R-:W-:Y:S02]  /*3310*/  UIADD3 UR8, UR7, 0x6, URZ ;  /* 0x0000000607087890 */ /* 0x000fe4000fffe03f */
[----:B------:R-:W-:Y:S01]  /*3320*/  UIADD3 UR10, UR26, 0x6, URZ ;  /* 0x000000061a0a7890 */ /* 0x000fe2000fffe03f */
[----:B------:R-:W-:Y:S01]  /*3330*/  UMOV UR9, 0x40000040 ;  /* 0x4000004000097882 */ /* 0x000fe20000000000 */
[----:B------:R-:W-:Y:S01]  /*3340*/  UMOV UR11, 0x40000040 ;  /* 0x40000040000b7882 */ /* 0x000fe20000000000 */
[----:B------:R-:W-:-:S06]  /*3350*/  USEL UR7, URZ, 0x1, UP0 ;  /* 0x000000013f077887 */ /* 0x000fcc0008000000 */
[----:B------:R-:W-:-:S15]  /*3360*/  ISETP.NE.AND P0, PT, RZ, UR7, PT ;  /* 0x00000007ff007c0c */ /* 0x000fde000bf05270 */
[----:B------:R-:W-:-:S01]  /*3370*/  NOP ;  /* 0x0000000000007918 */ /* 0x000fc20000000000 */
[----:B------:R-:W-:Y:S03]  /*3380*/  QGMMA.64x256x32.F32.E4M3.E4M3 R24, gdesc[UR8], R24, gsb0 ;  /* 0x03e00000081879f3 */ /* 0x000fe60008000818 */
[----:B------:R-:W-:Y:S02]  /*3390*/  WARPGROUP.DEPBAR.LE gsb0, 0x1 ;  /* 0x00008000000079c5 */ /* 0x000fe40000010100 */
[----:B------:R-:W-:Y:S05]  /*33a0*/  @!P0 BRA `(.L_x_28) ;  /* 0x0000000c00708947 */ /* 0x000fea0003800000 */
[----:B------:R-:W-:Y:S02]  /*33b0*/  WARPGROUP.DEPBAR.LE gsb0, 0x0 ;  /* 0x00008000000079c5 */ /* 0x000fe40000010000 */
[----:B-----5:R-:W-:-:S01]  /*33c0*/  FADD R227, R25, R227 ;  /* 0x000000e319e37221 */ /* 0x020fc20000000000 */
[----:B------:R-:W-:Y:S01]  /*33d0*/  FADD R226, R26, R226 ;  /* 0x000000e21ae27221 */ /* 0x000fe20000000000 */
[----:B------:R-:W-:-:S01]  /*33e0*/  FADD R225, R27, R225 ;  /* 0x000000e11be17221 */ /* 0x000fc20000000000 */
[----:B------:R-:W-:Y:S01]  /*33f0*/  FADD R224, R28, R224 ;  /* 0x000000e01ce07221 */ /* 0x000fe20000000000 */
[----:B------:R-:W-:-:S01]  /*3400*/  FADD R223, R29, R223 ;  /* 0x000000df1ddf7221 */ /* 0x000fc20000000000 */
[----:B------:R2:W-:Y:S01]  /*3410*/  STL [R1+0x88], R227 ;  /* 0x000088e301007387 */ /* 0x0005e20000100800 */
[----:B------:R-:W-:-:S01]  /*3420*/  FADD R222, R30, R222 ;  /* 0x000000de1ede7221 */ /* 0x000fc20000000000 */
[----:B------:R-:W-:Y:S01]  /*3430*/  FADD R221, R31, R221 ;  /* 0x000000dd1fdd7221 */ /* 0x000fe20000000000 */
[----:B------:R-:W-:-:S01]  /*3440*/  FADD R220, R32, R220 ;  /* 0x000000dc20dc7221 */ /* 0x000fc20000000000 */
[----:B------:R-:W-:Y:S01]  /*3450*/  FADD R219, R33, R219 ;  /* 0x000000db21db7221 */ /* 0x000fe20000000000 */
[----:B------:R-:W-:-:S01]  /*3460*/  FADD R218, R34, R218 ;  /* 0x000000da22da7221 */ /* 0x000fc20000000000 */
[----:B------:R-:W-:Y:S01]  /*3470*/  FADD R217, R35, R217 ;  /* 0x000000d923d97221 */ /* 0x000fe20000000000 */
[----:B------:R-:W-:-:S01]  /*3480*/  FADD R216, R36, R216 ;  /* 0x000000d824d87221 */ /* 0x000fc20000000000 */
[----:B------:R-:W-:Y:S01]  /*3490*/  FADD R215, R37, R215 ;  /* 0x000000d725d77221 */ /* 0x000fe20000000000 */
[----:B------:R-:W-:-:S01]  /*34a0*/  FADD R214, R38, R214 ;  /* 0x000000d626d67221 */ /* 0x000fc20000000000 */
[----:B--2---:R-:W2:Y:S01]  /*34b0*/  LDL.LU R227, [R1+0x28] ;  /* 0x0000280001e37983 */ /* 0x004ea20000300800 */
[----:B------:R-:W-:-:S01]  /*34c0*/  FADD R213, R39, R213 ;  /* 0x000000d527d57221 */ /* 0x000fc20000000000 */
[----:B------:R-:W-:Y:S01]  /*34d0*/  FADD R212, R40, R212 ;  /* 0x000000d428d47221 */ /* 0x000fe20000000000 */
[----:B------:R-:W-:-:S01]  /*34e0*/  FADD R211, R41, R211 ;  /* 0x000000d329d37221 */ /* 0x000fc20000000000 */
[----:B------:R3:W-:Y:S01]  /*34f0*/  STL [R1+0x8c], R226 ;  /* 0x00008ce201007387 */ /* 0x0007e20000100800 */
[----:B------:R-:W-:-:S03]  /*3500*/  FADD R228, R24, R228 ;  /* 0x000000e418e47221 */ /* 0x000fc60000000000 */
[----:B---3--:R-:W3:Y:S04]  /*3510*/  LDL.LU R226, [R1+0x24] ;  /* 0x0000240001e27983 */ /* 0x008ee80000300800 */
[----:B------:R4:W-:Y:S04]  /*3520*/  STL [R1+0x90], R225 ;  /* 0x000090e101007387 */ /* 0x0009e80000100800 */
[----:B----4-:R-:W4:Y:S04]  /*3530*/  LDL.LU R225, [R1+0x20] ;  /* 0x0000200001e17983 */ /* 0x010f280000300800 */
[----:B------:R0:W-:Y:S04]  /*3540*/  STL [R1+0x94], R224 ;  /* 0x000094e001007387 */ /* 0x0001e80000100800 */
[----:B0-----:R-:W4:Y:S04]  /*3550*/  LDL.LU R224, [R1+0x1c] ;  /* 0x00001c0001e07983 */ /* 0x001f280000300800 */
        /* <DEDUP_REMOVED lines=13> */
[----:B0-----:R-:W4:Y:S04]  /*3630*/  LDL.LU R217, [R1] ;  /* 0x0000000001d97983 */ /* 0x001f280000300800 */
[----:B------:R-:W-:Y:S04]  /*3640*/  STL [R1+0xb4], R216 ;  /* 0x0000b4d801007387 */ /* 0x000fe80000100800 */
[----:B------:R-:W-:Y:S04]  /*3650*/  STL [R1+0xb8], R215 ;  /* 0x0000b8d701007387 */ /* 0x000fe80000100800 */
[----:B------:R-:W-:Y:S04]  /*3660*/  STL [R1+0xbc], R214 ;  /* 0x0000bcd601007387 */ /* 0x000fe80000100800 */
[----:B------:R-:W-:Y:S04]  /*3670*/  STL [R1+0xc0], R213 ;  /* 0x0000c0d501007387 */ /* 0x000fe80000100800 */
[----:B------:R-:W-:Y:S04]  /*3680*/  STL [R1+0xc4], R212 ;  /* 0x0000c4d401007387 */ /* 0x000fe80000100800 */
[----:B------:R0:W-:Y:S01]  /*3690*/  STL [R1+0xc8], R211 ;  /* 0x0000c8d301007387 */ /* 0x0001e20000100800 */
[----:B--2---:R-:W-:-:S01]  /*36a0*/  FADD R227, R134, R227 ;  /* 0x000000e386e37221 */ /* 0x004fc20000000000 */
[----:B---3--:R-:W-:Y:S01]  /*36b0*/  FADD R226, R133, R226 ;  /* 0x000000e285e27221 */ /* 0x008fe20000000000 */
[----:B----4-:R-:W-:-:S01]  /*36c0*/  FADD R225, R132, R225 ;  /* 0x000000e184e17221 */ /* 0x010fc20000000000 */
[----:B------:R-:W-:Y:S01]  /*36d0*/  FADD R224, R131, R224 ;  /* 0x000000e083e07221 */ /* 0x000fe20000000000 */
[----:B------:R-:W-:-:S01]  /*36e0*/  FADD R223, R130, R223 ;  /* 0x000000df82df7221 */ /* 0x000fc20000000000 */
[----:B------:R-:W-:Y:S01]  /*36f0*/  FADD R222, R129, R222 ;  /* 0x000000de81de7221 */ /* 0x000fe20000000000 */
[----:B------:R-:W-:-:S01]  /*3700*/  FADD R221, R128, R221 ;  /* 0x000000dd80dd7221 */ /* 0x000fc20000000000 */
[----:B------:R-:W-:Y:S01]  /*3710*/  FADD R220, R127, R220 ;  /* 0x000000dc7fdc7221 */ /* 0x000fe20000000000 */
[----:B------:R-:W-:-:S01]  /*3720*/  FADD R219, R126, R219 ;  /* 0x000000db7edb7221 */ /* 0x000fc20000000000 */
[----:B------:R-:W-:Y:S01]  /*3730*/  FADD R218, R125, R218 ;  /* 0x000000da7dda7221 */ /* 0x000fe20000000000 */
[----:B------:R-:W-:-:S05]  /*3740*/  FADD R217, R124, R217 ;  /* 0x000000d97cd97221 */ /* 0x000fca0000000000 */
[----:B------:R2:W-:Y:S04]  /*3750*/  STL [R1], R217 ;  /* 0x000000d901007387 */ /* 0x0005e80000100800 */
[----:B------:R3:W-:Y:S04]  /*3760*/  STL [R1+0x4], R218 ;  /* 0x000004da01007387 */ /* 0x0007e80000100800 */
[----:B------:R4:W-:Y:S04]  /*3770*/  STL [R1+0x8], R219 ;  /* 0x000008db01007387 */ /* 0x0009e80000100800 */
[----:B------:R1:W-:Y:S04]  /*3780*/  STL [R1+0xc], R220 ;  /* 0x00000cdc01007387 */ /* 0x0003e80000100800 */
[----:B------:R1:W-:Y:S04]  /*3790*/  STL [R1+0x10], R221 ;  /* 0x000010dd01007387 */ /* 0x0003e80000100800 */
[----:B------:R1:W-:Y:S04]  /*37a0*/  STL [R1+0x14], R222 ;  /* 0x000014de01007387 */ /* 0x0003e80000100800 */
[----:B------:R1:W-:Y:S04]  /*37b0*/  STL [R1+0x18], R223 ;  /* 0x000018df01007387 */ /* 0x0003e80000100800 */
[----:B------:R1:W-:Y:S04]  /*37c0*/  STL [R1+0x1c], R224 ;  /* 0x00001ce001007387 */ /* 0x0003e80000100800 */
[----:B0-----:R-:W4:Y:S04]  /*37d0*/  LDL.LU R211, [R1+0x2c] ;  /* 0x00002c0001d37983 */ /* 0x001f280000300800 */
[----:B------:R0:W-:Y:S04]  /*37e0*/  STL [R1+0x20], R225 ;  /* 0x000020e101007387 */ /* 0x0001e80000100800 */
[----:B------:R-:W4:Y:S04]  /*37f0*/  LDL.LU R212, [R1+0x30] ;  /* 0x0000300001d47983 */ /* 0x000f280000300800 */
[----:B------:R0:W-:Y:S04]  /*3800*/  STL [R1+0x24], R226 ;  /* 0x000024e201007387 */ /* 0x0001e80000100800 */
[----:B------:R-:W4:Y:S04]  /*3810*/  LDL.LU R213, [R1+0x34] ;  /* 0x0000340001d57983 */ /* 0x000f280000300800 */
[----:B------:R0:W-:Y:S04]  /*3820*/  STL [R1+0x28], R227 ;  /* 0x000028e301007387 */ /* 0x0001e80000100800 */
[----:B------:R-:W4:Y:S04]  /*3830*/  LDL.LU R214, [R1+0x38] ;  /* 0x0000380001d67983 */ /* 0x000f280000300800 */
[----:B------:R-:W4:Y:S04]  /*3840*/  LDL.LU R215, [R1+0x3c] ;  /* 0x00003c0001d77983 */ /* 0x000f280000300800 */
[----:B------:R-:W4:Y:S04]  /*3850*/  LDL.LU R216, [R1+0x40] ;  /* 0x0000400001d87983 */ /* 0x000f280000300800 */
[----:B--2---:R-:W2:Y:S04]  /*3860*/  LDL.LU R217, [R1+0x44] ;  /* 0x0000440001d97983 */ /* 0x004ea80000300800 */
[----:B---3--:R-:W3:Y:S04]  /*3870*/  LDL.LU R218, [R1+0x48] ;  /* 0x0000480001da7983 */ /* 0x008ee80000300800 */
[----:B----4-:R-:W4:Y:S04]  /*3880*/  LDL.LU R219, [R1+0x4c] ;  /* 0x00004c0001db7983 */ /* 0x010f280000300800 */
[----:B-1----:R-:W4:Y:S04]  /*3890*/  LDL.LU R220, [R1+0x50] ;  /* 0x0000500001dc7983 */ /* 0x002f280000300800 */
[----:B------:R-:W4:Y:S04]  /*38a0*/  LDL.LU R221, [R1+0x54] ;  /* 0x0000540001dd7983 */ /* 0x000f280000300800 */
[----:B------:R-:W4:Y:S04]  /*38b0*/  LDL.LU R222, [R1+0x58] ;  /* 0x0000580001de7983 */ /* 0x000f280000300800 */
[----:B------:R-:W4:Y:S04]  /*38c0*/  LDL.LU R223, [R1+0x5c] ;  /* 0x00005c0001df7983 */ /* 0x000f280000300800 */
[----:B------:R-:W4:Y:S04]  /*38d0*/  LDL.LU R224, [R1+0x60] ;  /* 0x0000600001e07983 */ /* 0x000f280000300800 */
[----:B0-----:R-:W4:Y:S04]  /*38e0*/  LDL.LU R225, [R1+0x64] ;  /* 0x0000640001e17983 */ /* 0x001f280000300800 */
[----:B------:R-:W4:Y:S04]  /*38f0*/  LDL.LU R226, [R1+0x68] ;  /* 0x0000680001e27983 */ /* 0x000f280000300800 */
[----:B------:R-:W4:Y:S01]  /*3900*/  LDL.LU R227, [R1+0x6c] ;  /* 0x00006c0001e37983 */ /* 0x000f220000300800 */
[----:B------:R-:W-:-:S05]  /*3910*/  FADD R211, R135, R211 ;  /* 0x000000d387d37221 */ /* 0x000fca0000000000 */
[----:B------:R0:W-:Y:S01]  /*3920*/  STL [R1+0x2c], R211 ;  /* 0x00002cd301007387 */ /* 0x0001e20000100800 */
[----:B------:R-:W-:-:S03]  /*3930*/  FADD R212, R136, R212 ;  /* 0x000000d488d47221 */ /* 0x000fc60000000000 */
[----:B0-----:R0:W5:Y:S01]  /*3940*/  LDL.LU R211, [R1+0xc8] ;  /* 0x0000c80001d37983 */ /* 0x0011620000300800 */
[----:B------:R-:W-:-:S03]  /*3950*/  FADD R213, R137, R213 ;  /* 0x000000d589d57221 */ /* 0x000fc60000000000 */
[----:B------:R1:W-:Y:S01]  /*3960*/  STL [R1+0x30], R212 ;  /* 0x000030d401007387 */ /* 0x0003e20000100800 */
[----:B------:R-:W-:-:S01]  /*3970*/  FADD R214, R138, R214 ;  /* 0x000000d68ad67221 */ /* 0x000fc20000000000 */
[----:B------:R-:W-:Y:S02]  /*3980*/  FADD R215, R139, R215 ;  /* 0x000000d78bd77221 */ /* 0x000fe40000000000 */
[----:B-1----:R0:W5:Y:S01]  /*3990*/  LDL.LU R212, [R1+0xc4] ;  /* 0x0000c40001d47983 */ /* 0x0021620000300800 */
[----:B------:R-:W-:-:S03]  /*39a0*/  FADD R216, R140, R216 ;  /* 0x000000d88cd87221 */ /* 0x000fc60000000000 */
[----:B------:R1:W-:Y:S01]  /*39b0*/  STL [R1+0x34], R213 ;  /* 0x000034d501007387 */ /* 0x0003e20000100800 */
[----:B--2---:R-:W-:-:S03]  /*39c0*/  FADD R217, R141, R217 ;  /* 0x000000d98dd97221 */ /* 0x004fc60000000000 */
[----:B-1----:R0:W5:Y:S01]  /*39d0*/  LDL.LU R213, [R1+0xc0] ;  /* 0x0000c00001d57983 */ /* 0x0021620000300800 */
[----:B---3--:R-:W-:-:S03]  /*39e0*/  FADD R218, R142, R218 ;  /* 0x000000da8eda7221 */ /* 0x008fc60000000000 */
[----:B------:R1:W-:Y:S01]  /*39f0*/  STL [R1+0x38], R214 ;  /* 0x000038d601007387 */ /* 0x0003e20000100800 */
[----:B----4-:R-:W-:-:S01]  /*3a00*/  FADD R219, R143, R219 ;  /* 0x000000db8fdb7221 */ /* 0x010fc20000000000 */
[----:B------:R-:W-:Y:S02]  /*3a10*/  FADD R220, R144, R220 ;  /* 0x000000dc90dc7221 */ /* 0x000fe40000000000 */
[----:B-1----:R0:W5:Y:S04]  /*3a20*/  LDL.LU R214, [R1+0xbc] ;  /* 0x0000bc0001d67983 */ /* 0x0021680000300800 */
[----:B------:R1:W-:Y:S01]  /*3a30*/  STL [R1+0x3c], R215 ;  /* 0x00003cd701007387 */ /* 0x0003e20000100800 */
[----:B------:R-:W-:-:S01]  /*3a40*/  FADD R221, R145, R221 ;  /* 0x000000dd91dd7221 */ /* 0x000fc20000000000 */
[----:B------:R-:W-:-:S02]  /*3a50*/  FADD R222, R146, R222 ;  /* 0x000000de92de7221 */ /* 0x000fc40000000000 */
[----:B-1----:R0:W5:Y:S04]  /*3a60*/  LDL.LU R215, [R1+0xb8] ;  /* 0x0000b80001d77983 */ /* 0x0021680000300800 */
[----:B------:R1:W-:Y:S01]  /*3a70*/  STL [R1+0x40], R216 ;  /* 0x000040d801007387 */ /* 0x0003e20000100800 */
[----:B------:R-:W-:-:S03]  /*3a80*/  FADD R223, R147, R223 ;  /* 0x000000df93df7221 */ /* 0x000fc60000000000 */
        /* <DEDUP_REMOVED lines=13> */
[----:B------:R1:W-:Y:S04]  /*3b60*/  STL [R1+0x54], R221 ;  /* 0x000054dd01007387 */ /* 0x0003e80000100800 */
        /* <DEDUP_REMOVED lines=12> */
[----:B-1----:R0:W5:Y:S01]  /*3c30*/  LDL.LU R227, [R1+0x88] ;  /* 0x0000880001e37983 */ /* 0x0021620000300800 */
        /* <DEDUP_REMOVED lines=82> */
[----:B0-----:R-:W-:-:S06]  /*4160*/  UMOV UR6, URZ ;  /* 0x0000003f00067c82 */ /* 0x001fcc0008000000 */
.L_x_28:
[----:B------:R-:W-:Y:S05]  /*4170*/  @!P1 BRA `(.L_x_29) ;  /* 0x0000000000049947 */ /* 0x000fea0003800000 */
[----:B------:R-:W-:Y:S01]  /*4180*/  BPT.TRAP 0x1 ;  /* 0x000000040000795c */ /* 0x000fe20000300000 */
.L_x_29:
[----:B------:R2:W-:Y:S04]  /*4190*/  STL [R1+0x8c], R2 ;  /* 0x00008c0201007387 */ /* 0x0005e80000100800 */
[----:B--2---:R-:W2:Y:S04]  /*41a0*/  LDL R2, [R1+0x70] ;  /* 0x0000700001027983 */ /* 0x004ea80000100800 */
[----:B-----5:R3:W-:Y:S04]  /*41b0*/  STL [R1+0x88], R0 ;  /* 0x0000880001007387 */ /* 0x0207e80000100800 */
[----:B---3--:R-:W3:Y:S01]  /*41c0*/  LDL R0, [R1+0x74] ;  /* 0x0000740001007983 */ /* 0x008ee20000100800 */
[----:B-1----:R-:W-:Y:S01]  /*41d0*/  IMAD.U32 R229, RZ, RZ, UR25 ;  /* 0x00000019ffe57e24 */ /* 0x002fe2000f8e00ff */
[----:B--2---:R-:W-:-:S02]  /*41e0*/  ISETP.NE.AND P0, PT, R2, RZ, PT ;  /* 0x000000ff0200720c */ /* 0x004fc40003f05270 */
[----:B------:R1:W5:Y:S11]  /*41f0*/  LDL.LU R2, [R1+0x8c] ;  /* 0x00008c0001027983 */ /* 0x0003760000300800 */
[----:B------:R-:W-:-:S05]  /*4200*/  @P0 LEA R229, R229, UR14, 0x3 ;  /* 0x0000000ee5e50c11 */ /* 0x000fca000f8e18ff */
[----:B------:R-:W-:-:S05]  /*4210*/  @P0 VIADD R229, R229, 0x20 ;  /* 0x00000020e5e50836 */ /* 0x000fca0000000000 */
[----:B---3--:R-:W-:Y:S02]  /*4220*/  @P0 PRMT R229, R0, 0x654, R229 ;  /* 0x0000065400e50816 */ /* 0x008fe400000000e5 */
[----:B------:R1:W5:Y:S01]  /*4230*/  LDL.LU R0, [R1+0x88] ;  /* 0x0000880001007983 */ /* 0x0003620000300800 */
[----:B------:R-:W-:Y:S01]  /*4240*/  UISETP.GT.U32.AND UP0, UPT, UR13, 0x1, UPT ;  /* 0x000000010d00788c */ /* 0x000fe2000bf04070 */
[----:B------:R1:W-:Y:S05]  /*4250*/  @P0 SYNCS.ARRIVE.TRANS64.RED.A1T0 RZ, [R229+URZ], RZ ;  /* 0x000000ffe5ff09a7 */ /* 0x0003ea000810043f */
[----:B------:R-:W-:-:S13]  /*4260*/  PLOP3.LUT P0, PT, PT, PT, UP0, 0x80, 0x0 ;  /* 0x000000000000781c */ /* 0x000fda0003f0f008 */
[----:B-1----:R-:W-:Y:S05]  /*4270*/  @P0 BRA `(.L_x_30) ;  /* 0x0000000000040947 */ /* 0x002fea0003800000 */
[----:B------:R-:W-:Y:S01]  /*4280*/  BPT.TRAP 0x1 ;  /* 0x000000040000795c */ /* 0x000fe20000300000 */
.L_x_30:
[----:B------:R-:W-:Y:S02]  /*4290*/  UISETP.GT.AND UP2, UPT, UR24, 0x1, UPT ;  /* 0x000000011800788c */ /* 0x000fe4000bf44270 */
[----:B------:R-:W-:Y:S02]  /*42a0*/  UIADD3 UR16, UR16, 0x1, URZ ;  /* 0x0000000110107890 */ /* 0x000fe4000fffe03f */
[----:B------:R-:W-:Y:S02]  /*42b0*/  UIADD3 UR25, UR25, 0x1, URZ ;  /* 0x0000000119197890 */ /* 0x000fe4000fffe03f */
[----:B------:R-:W-:Y:S01]  /*42c0*/  PLOP3.LUT P0, PT, PT, PT, UP2, 0x80, 0x0 ;  /* 0x000000000000781c */ /* 0x000fe20003f0f028 */
[----:B------:R-:W-:Y:S02]  /*42d0*/  UISETP.NE.AND UP0, UPT, UR16, 0x4, UPT ;  /* 0x000000041000788c */ /* 0x000fe4000bf05270 */
[----:B------:R-:W-:Y:S02]  /*42e0*/  UIADD3 UR9, UR24, -0x1, URZ ;  /* 0xffffffff18097890 */ /* 0x000fe4000fffe03f */
[----:B------:R-:W-:-:S02]  /*42f0*/  USEL UR8, URZ, 0x1, UP0 ;  /* 0x000000013f087887 */ /* 0x000fc40008000000 */
[----:B------:R-:W-:Y:S02]  /*4300*/  UISETP.NE.AND UP1, UPT, UR25, 0x4, UPT ;  /* 0x000000041900788c */ /* 0x000fe4000bf25270 */
[----:B------:R-:W-:Y:S02]  /*4310*/  ULOP3.LUT UR17, UR17, UR8, URZ, 0x3c, !UPT ;  /* 0x0000000811117292 */ /* 0x000fe4000f8e3c3f */
[----:B------:R-:W-:Y:S02]  /*4320*/  USEL UR16, UR16, URZ, UP0 ;  /* 0x0000003f10107287 */ /* 0x000fe40008000000 */
[----:B------:R-:W-:Y:S01]  /*4330*/  USEL UR25, UR25, URZ, UP1 ;  /* 0x0000003f19197287 */ /* 0x000fe20008800000 */
[----:B------:R-:W-:Y:S01]  /*4340*/  UMOV UR8, 0x1 ;  /* 0x0000000100087882 */ /* 0x000fe20000000000 */
[----:B------:R-:W-:Y:S01]  /*4350*/  UMOV UR24, UR9 ;  /* 0x0000000900187c82 */ /* 0x000fe20008000000 */
[----:B------:R-:W-:Y:S09]  /*4360*/  @P0 BRA `(.L_x_31) ;  /* 0xffffffec00300947 */ /* 0x000ff2000383ffff */
.L_x_23:
[----:B------:R-:W-:-:S04]  /*4370*/  UISETP.NE.AND UP0, UPT, UR6, URZ, UPT ;  /* 0x0000003f0600728c */ /* 0x000fc8000bf05270 */
[----:B------:R-:W-:-:S06]  /*4380*/  USEL UR6, URZ, 0x1, !UP0 ;  /* 0x000000013f067887 */ /* 0x000fcc000c000000 */
[----:B------:R-:W-:-:S13]  /*4390*/  ISETP.NE.AND P0, PT, RZ, UR6, PT ;  /* 0x00000006ff007c0c */ /* 0x000fda000bf05270 */
[----:B------:R-:W-:Y:S05]  /*43a0*/  @!P0 BRA `(.L_x_32) ;  /* 0x0000000c00c48947 */ /* 0x000fea0003800000 */
[----:B------:R-:W-:Y:S02]  /*43b0*/  WARPGROUP.DEPBAR.LE gsb0, 0x0 ;  /* 0x00008000000079c5 */ /* 0x000fe40000010000 */
[----:B-----5:R-:W-:Y:S01]  /*43c0*/  FADD R227, R25, R227 ;  /* 0x000000e319e37221 */ /* 0x020fe20000000000 */
[----:B------:R-:W-:-:S04]  /*43d0*/  FADD R228, R24, R228 ;  /* 0x000000e418e47221 */ /* 0x000fc80000000000 */
[----:B------:R1:W-:Y:S04]  /*43e0*/  STL [R1+0x88], R227 ;  /* 0x000088e301007387 */ /* 0x0003e80000100800 */
[----:B-1----:R-:W2:Y:S04]  /*43f0*/  LDL.LU R227, [R1+0x6c] ;  /* 0x00006c0001e37983 */ /* 0x002ea80000300800 */
[----:B--2---:R1:W-:Y:S04]  /*4400*/  STL [R1+0x8c], R227 ;  /* 0x00008ce301007387 */ /* 0x0043e80000100800 */
        /* <DEDUP_REMOVED lines=52> */
[----:B-1----:R-:W2:Y:S01]  /*4750*/  LDL.LU R227, [R1] ;  /* 0x0000000001e37983 */ /* 0x002ea20000300800 */
[----:B------:R-:W-:Y:S01]  /*4760*/  FADD R226, R26, R226 ;  /* 0x000000e21ae27221 */ /* 0x000fe20000000000 */
        /* <DEDUP_REMOVED lines=97> */
[----:B--2---:R-:W-:-:S05]  /*4d80*/  FADD R227, R124, R227 ;  /* 0x000000e37ce37221 */ /* 0x004fca0000000000 */
[----:B------:R1:W-:Y:S04]  /*4d90*/  STL [R1], R227 ;  /* 0x000000e301007387 */ /* 0x0003e80000100800 */
[----:B-1----:R-:W2:Y:S02]  /*4da0*/  LDL.LU R227, [R1+0xf4] ;  /* 0x0000f40001e37983 */ /* 0x002ea40000300800 */
[----:B--2---:R-:W-:-:S05]  /*4db0*/  FADD R227, R125, R227 ;  /* 0x000000e37de37221 */ /* 0x004fca0000000000 */
[----:B------:R1:W-:Y:S04]  /*4dc0*/  STL [R1+0x4], R227 ;  /* 0x000004e301007387 */ /* 0x0003e80000100800 */
        /* <DEDUP_REMOVED lines=78> */
[----:B-1----:R1:W5:Y:S02]  /*52b0*/  LDL.LU R227, [R1+0x88] ;  /* 0x0000880001e37983 */ /* 0x0023640000300800 */
.L_x_32:
[----:B------:R-:W-:Y:S02]  /*52c0*/  WARPGROUP.DEPBAR.LE gsb0, 0x0 ;  /* 0x00008000000079c5 */ /* 0x000fe40000010000 */
[----:B------:R-:W2:Y:S02]  /*52d0*/  LDC R24, c[0x0][0x28c] ;  /* 0x0000a300ff187b82 */ /* 0x000ea40000000800 */
[----:B--2---:R-:W-:-:S13]  /*52e0*/  ISETP.GE.AND P0, PT, R24, 0x1, PT ;  /* 0x000000011800780c */ /* 0x004fda0003f06270 */
[----:B------:R-:W-:Y:S05]  /*52f0*/  @!P0 BRA `(.L_x_33) ;  /* 0x0000000000688947 */ /* 0x000fea0003800000 */
[----:B------:R-:W-:-:S06]  /*5300*/  UISETP.NE.AND UP0, UPT, UR23, 0x3, UPT ;  /* 0x000000031700788c */ /* 0x000fcc000bf05270 */
[----:B------:R-:W-:-:S13]  /*5310*/  PLOP3.LUT P0, PT, PT, PT, UP0, 0x80, 0x0 ;  /* 0x000000000000781c */ /* 0x000fda0003f0f008 */
[----:B------:R-:W-:Y:S05]  /*5320*/  @!P0 BRA `(.L_x_34) ;  /* 0x0000000000048947 */ /* 0x000fea0003800000 */
[----:B------:R-:W-:Y:S01]  /*5330*/  BPT.TRAP 0x1 ;  /* 0x000000040000795c */ /* 0x000fe20000300000 */
.L_x_34:
[----:B-----5:R2:W-:Y:S04]  /*5340*/  STL [R1+0x8c], R2 ;  /* 0x00008c0201007387 */ /* 0x0205e80000100800 */
[----:B--2---:R-:W2:Y:S04]  /*5350*/  LDL R2, [R1+0x70] ;  /* 0x0000700001027983 */ /* 0x004ea80000100800 */
[----:B------:R3:W-:Y:S04]  /*5360*/  STL [R1+0x88], R0 ;  /* 0x0000880001007387 */ /* 0x0007e80000100800 */
[----:B---3--:R-:W3:Y:S01]  /*5370*/  LDL R0, [R1+0x74] ;  /* 0x0000740001007983 */ /* 0x008ee20000100800 */
[----:B------:R-:W-:Y:S01]  /*5380*/  UISETP.LT.AND UP1, UPT, UR12, 0x1, UPT ;  /* 0x000000010c00788c */ /* 0x000fe2000bf21270 */
[----:B------:R-:W-:Y:S01]  /*5390*/  IMAD.U32 R25, RZ, RZ, UR14 ;  /* 0x0000000eff197e24 */ /* 0x000fe2000f8e00ff */
[----:B--2---:R-:W-:-:S02]  /*53a0*/  ISETP.NE.AND P0, PT, R2, RZ, PT ;  /* 0x000000ff0200720c */ /* 0x004fc40003f05270 */
[----:B------:R2:W5:Y:S11]  /*53b0*/  LDL.LU R2, [R1+0x8c] ;  /* 0x00008c0001027983 */ /* 0x0005760000300800 */
[----:B------:R-:W-:-:S05]  /*53c0*/  VOTEU.ANY UP0, P0 ;  /* 0x00000000003f7886 */ /* 0x000fca0000000100 */
[----:B------:R-:W-:-:S04]  /*53d0*/  @UP0 USEL UR6, UR12, 0x1, UP1 ;  /* 0x000000010c060887 */ /* 0x000fc80008800000 */
[----:B------:R-:W-:-:S06]  /*53e0*/  @UP0 UIADD3 UR6, UR5, UR12, -UR6 ;  /* 0x0000000c05060290 */ /* 0x000fcc000fffe806 */
[----:B------:R-:W-:-:S04]  /*53f0*/  IMAD.U32 R24, RZ, RZ, UR6 ;  /* 0x00000006ff187e24 */ /* 0x000fc8000f8e00ff */
[----:B------:R-:W-:-:S05]  /*5400*/  @P0 IMAD.SHL.U32 R24, R24, 0x8, RZ ;  /* 0x0000000818180824 */ /* 0x000fca00078e00ff */
[----:B------:R-:W-:-:S04]  /*5410*/  @P0 LOP3.LUT R24, R24, 0x18, RZ, 0xc0, !PT ;  /* 0x0000001818180812 */ /* 0x000fc800078ec0ff */
[----:B------:R-:W-:-:S04]  /*5420*/  @P0 IADD3 R24, R25, 0x20, R24 ;  /* 0x0000002019180810 */ /* 0x000fc80007ffe018 */
[----:B---3--:R-:W-:Y:S02]  /*5430*/  @P0 PRMT R24, R0, 0x654, R24 ;  /* 0x0000065400180816 */ /* 0x008fe40000000018 */
[----:B------:R2:W5:Y:S01]  /*5440*/  LDL.LU R0, [R1+0x88] ;  /* 0x0000880001007983 */ /* 0x0005620000300800 */
[----:B------:R-:W-:Y:S01]  /*5450*/  UISETP.GT.U32.AND UP0, UPT, UR13, 0x1, UPT ;  /* 0x000000010d00788c */ /* 0x000fe2000bf04070 */
[----:B------:R2:W-:Y:S05]  /*5460*/  @P0 SYNCS.ARRIVE.TRANS64.RED.A1T0 RZ, [R24+URZ], RZ ;  /* 0x000000ff18ff09a7 */ /* 0x0005ea000810043f */
[----:B------:R-:W-:-:S13]  /*5470*/  PLOP3.LUT P0, PT, PT, PT, UP0, 0x80, 0x0 ;  /* 0x000000000000781c */ /* 0x000fda0003f0f008 */
[----:B--2---:R-:W-:Y:S05]  /*5480*/  @P0 BRA `(.L_x_33) ;  /* 0x0000000000040947 */ /* 0x004fea0003800000 */
[----:B------:R-:W-:Y:S01]  /*5490*/  BPT.TRAP 0x1 ;  /* 0x000000040000795c */ /* 0x000fe20000300000 */
.L_x_33:
[----:B------:R-:W-:Y:S01]  /*54a0*/  STL [R1+0x90], R3 ;  /* 0x0000900301007387 */ /* 0x000fe20000100800 */
[----:B------:R-:W2:Y:S01]  /*54b0*/  LDC R28, c[0x0][0x288] ;  /* 0x0000a200ff1c7b82 */ /* 0x000ea20000000800 */
[----:B------:R-:W-:Y:S02]  /*54c0*/  ULDC UR6, c[0x0][0x284] ;  /* 0x0000a10000067ab9 */ /* 0x000fe40000000800 */
[----:B-----5:R3:W-:Y:S04]  /*54d0*/  STL [R1+0x8c], R2 ;  /* 0x00008c0201007387 */ /* 0x0207e80000100800 */
[----:B---3--:R-:W3:Y:S04]  /*54e0*/  LDL.LU R2, [R1+0x84] ;  /* 0x0000840001027983 */ /* 0x008ee80000300800 */
[----:B------:R4:W-:Y:S01]  /*54f0*/  STL [R1+0x88], R0 ;  /* 0x0000880001007387 */ /* 0x0009e20000100800 */
[----:B------:R-:W0:Y:S03]  /*5500*/  S2R R3, SR_TID.X ;  /* 0x0000000000037919 */ /* 0x000e260000002100 */
[----:B----4-:R-:W4:Y:S01]  /*5510*/  LDL.LU R0, [R1+0x80] ;  /* 0x0000800001007983 */ /* 0x010f220000300800 */
[----:B0-----:R-:W-:-:S02]  /*5520*/  SHF.R.U32.HI R24, RZ, 0x2, R3 ;  /* 0x00000002ff187819 */ /* 0x001fc40000011603 */
[----:B------:R-:W-:Y:S02]  /*5530*/  LOP3.LUT R26, R3, 0x60, RZ, 0xc0, !PT ;  /* 0x00000060031a7812 */ /* 0x000fe400078ec0ff */
[----:B------:R-:W-:Y:S02]  /*5540*/  SHF.R.U32.HI R27, RZ, 0x7, R3 ;  /* 0x00000007ff1b7819 */ /* 0x000fe40000011603 */
[----:B------:R-:W-:Y:S02]  /*5550*/  LOP3.LUT R25, R24, 0x7, RZ, 0xc0, !PT ;  /* 0x0000000718197812 */ /* 0x000fe400078ec0ff */
[----:B------:R-:W-:Y:S02]  /*5560*/  SHF.R.U32.HI R26, RZ, 0x1, R26 ;  /* 0x00000001ff1a7819 */ /* 0x000fe4000001161a */
[----:B------:R-:W-:Y:S02]  /*5570*/  LOP3.LUT R24, R27, 0x1, RZ, 0xc0, !PT ;  /* 0x000000011b187812 */ /* 0x000fe400078ec0ff */
[----:B------:R-:W-:-:S03]  /*5580*/  IADD3 R27, RZ, -R26, -R25 ;  /* 0x8000001aff1b7210 */ /* 0x000fc60007ffe819 */
[C---:B------:R-:W-:Y:S02]  /*5590*/  IMAD.SHL.U32 R30, R24.reuse, 0x40, RZ ;  /* 0x00000040181e7824 */ /* 0x040fe400078e00ff */
[----:B------:R-:W-:Y:S01]  /*55a0*/  IMAD R29, R24, -0x40, R27 ;  /* 0xffffffc0181d7824 */ /* 0x000fe200078e021b */
[C---:B------:R-:W-:Y:S01]  /*55b0*/  LOP3.LUT R24, R3.reuse, 0x3, RZ, 0xc0, !PT ;  /* 0x0000000303187812 */ /* 0x040fe200078ec0ff */
[----:B------:R-:W-:Y:S01]  /*55c0*/  IMAD.SHL.U32 R27, R3, 0x2, RZ ;  /* 0x00000002031b7824 */ /* 0x000fe200078e00ff */
[----:B------:R-:W-:Y:S01]  /*55d0*/  LOP3.LUT R25, R30, 0x40, R25, 0xe2, !PT ;  /* 0x000000401e197812 */ /* 0x000fe200078ee219 */
[----:B------:R0:W5:Y:S03]  /*55e0*/  LDL.LU R3, [R1+0x90] ;  /* 0x0000900001037983 */ /* 0x0001660000300800 */
[----:B------:R-:W-:Y:S01]  /*55f0*/  LOP3.LUT R27, R27, 0x6, RZ, 0xc0, !PT ;  /* 0x000000061b1b7812 */ /* 0x000fe200078ec0ff */
[----:B--2---:R-:W-:-:S02]  /*5600*/  IMAD R24, R24, -0x2, R28 ;  /* 0xfffffffe18187824 */ /* 0x004fc400078e021c */
[C---:B---3--:R-:W-:Y:S02]  /*5610*/  IMAD.SHL.U32 R30, R2.reuse, 0x80, RZ ;  /* 0x00000080021e7824 */ /* 0x048fe400078e00ff */
[----:B------:R-:W-:Y:S02]  /*5620*/  IMAD.WIDE R32, R2, 0x80, RZ ;  /* 0x0000008002207825 */ /* 0x000fe400078e02ff */
[----:B------:R0:W5:Y:S02]  /*5630*/  LDL.LU R2, [R1+0x8c] ;  /* 0x00008c0001027983 */ /* 0x0001640000300800 */
[----:B----4-:R-:W-:-:S05]  /*5640*/  IMAD.SHL.U32 R35, R0, 0x100, RZ ;  /* 0x0000010000237824 */ /* 0x010fca00078e00ff */
[----:B------:R-:W-:Y:S02]  /*5650*/  ISETP.GE.AND P0, PT, R35, R28, PT ;  /* 0x0000001c2300720c */ /* 0x000fe40003f06270 */
[----:B------:R-:W-:Y:S02]  /*5660*/  PRMT R28, R27, 0x6540, R0 ;  /* 0x000065401b1c7816 */ /* 0x000fe40000000000 */
[----:B------:R0:W5:Y:S01]  /*5670*/  LDL.LU R0, [R1+0x88] ;  /* 0x0000880001007983 */ /* 0x0001620000300800 */
[C---:B------:R-:W-:Y:S02]  /*5680*/  ISETP.GE.OR P0, PT, R30.reuse, UR6, P0 ;  /* 0x000000061e007c0c */ /* 0x040fe40008706670 */
[----:B------:R-:W-:Y:S01]  /*5690*/  IADD3 R38, -R30, UR6, R29 ;  /* 0x000000061e267c10 */ /* 0x000fe2000fffe11d */
[----:B------:R-:W-:Y:S01]  /*56a0*/  IMAD.IADD R35, R24, 0x1, -R35 ;  /* 0x0000000118237824 */ /* 0x000fe200078e0a23 */
[----:B------:R-:W-:Y:S01]  /*56b0*/  LOP3.LUT R39, R32, R25, R26, 0xfe, !PT ;  /* 0x0000001920277212 */ /* 0x000fe200078efe1a */
[----:B------:R-:W-:-:S08]  /*56c0*/  IMAD.MOV.U32 R34, RZ, RZ, -0x1 ;  /* 0xffffffffff227424 */ /* 0x000fd000078e00ff */
[----:B0-----:R-:W-:Y:S05]  /*56d0*/  @P0 BRA `(.L_x_35) ;  /* 0x0000008c00ac0947 */ /* 0x001fea0003800000 */
[----:B------:R-:W0:Y:S01]  /*56e0*/  LDC.64 R26, c[0x0][0x5c8] ;  /* 0x00017200ff1a7b82 */ /* 0x000e220000000a00 */
[----:B------:R-:W-:Y:S01]  /*56f0*/  USHF.R.S32.HI UR7, URZ, 0x1f, UR22 ;  /* 0x0000001f3f077899 */ /* 0x000fe20008011416 */
[--C-:B------:R-:W-:Y:S01]  /*5700*/  SHF.R.S32.HI R29, RZ, 0x1f, R28.reuse ;  /* 0x0000001fff1d7819 */ /* 0x100fe2000001141c */
[----:B------:R-:W-:Y:S01]  /*5710*/  ULDC.64 UR8, c[0x0][0x5d0] ;  /* 0x0001740000087ab9 */ /* 0x000fe20000000a00 */
[----:B------:R-:W-:Y:S01]  /*5720*/  BSSY B0, `(.L_x_35) ;  /* 0x00008e6000007945 */ /* 0x000fe20003800000 */
[----:B------:R-:W-:Y:S02]  /*5730*/  UIMAD UR6, UR7, UR8, URZ ;  /* 0x00000008070672a4 */ /* 0x000fe4000f8e023f */
[----:B------:R-:W-:Y:S02]  /*5740*/  IMAD.U32 R25, RZ, RZ, UR8 ;  /* 0x00000008ff197e24 */ /* 0x000fe4000f8e00ff */
[----:B------:R-:W-:Y:S02]  /*5750*/  UIMAD UR6, UR22, UR9, UR6 ;  /* 0x00000009160672a4 */ /* 0x000fe4000f8e0206 */
[----:B------:R-:W-:Y:S01]  /*5760*/  IMAD.WIDE.U32 R24, R25, UR22, R28 ;  /* 0x0000001619187c25 */ /* 0x000fe2000f8e001c */
[----:B------:R-:W-:-:S03]  /*5770*/  ULDC.64 UR8, c[0x0][0x5c0] ;  /* 0x0001700000087ab9 */ /* 0x000fc60000000a00 */
[----:B------:R-:W-:Y:S02]  /*5780*/  VIADD R25, R25, UR6 ;  /* 0x0000000619197c36 */ /* 0x000fe40008000000 */
[-C--:B0-----:R-:W-:Y:S02]  /*5790*/  IMAD R30, R33, R26.reuse, RZ ;  /* 0x0000001a211e7224 */ /* 0x081fe400078e02ff */
[----:B------:R-:W-:-:S04]  /*57a0*/  IMAD.WIDE.U32 R24, R39, R26, R24 ;  /* 0x0000001a27187225 */ /* 0x000fc800078e0018 */
[----:B------:R-:W-:-:S04]  /*57b0*/  IMAD R31, R39, R27, R30 ;  /* 0x0000001b271f7224 */ /* 0x000fc800078e021e */
[----:B------:R-:W-:Y:S01]  /*57c0*/  IMAD.IADD R30, R25, 0x1, R31 ;  /* 0x00000001191e7824 */ /* 0x000fe200078e021f */
[----:B------:R-:W-:Y:S02]  /*57d0*/  LEA R25, P0, R26, R24, 0x3 ;  /* 0x000000181a197211 */ /* 0x000fe400078018ff */
[----:B------:R-:W-:Y:S02]  /*57e0*/  IADD3 R24, P1, R24, UR8, RZ ;  /* 0x0000000818187c10 */ /* 0x000fe4000ff3e0ff */
[----:B------:R-:W-:Y:S02]  /*57f0*/  LEA.HI.X R27, R26, R30, R27, 0x3, P0 ;  /* 0x0000001e1a1b7211 */ /* 0x000fe400000f1c1b */
[----:B------:R-:W-:Y:S02]  /*5800*/  FSETP.NEU.AND P0, PT, RZ, UR21, PT ;  /* 0x00000015ff007c0b */ /* 0x000fe4000bf0d000 */
[----:B------:R-:W-:Y:S02]  /*5810*/  IADD3 R26, P3, R25, UR8, RZ ;  /* 0x00000008191a7c10 */ /* 0x000fe4000ff7e0ff */
[----:B------:R-:W-:-:S02]  /*5820*/  IADD3.X R25, R30, UR9, RZ, P1, !PT ;  /* 0x000000091e197c10 */ /* 0x000fc40008ffe4ff */
[----:B------:R-:W-:-:S07]  /*5830*/  IADD3.X R27, R27, UR9, RZ, P3, !PT ;  /* 0x000000091b1b7c10 */ /* 0x000fce0009ffe4ff */
[----:B------:R-:W-:Y:S05]  /*5840*/  @!P0 BRA `(.L_x_36) ;  /* 0x0000006800d48947 */ /* 0x000fea0003800000 */
[----:B------:R-:W-:Y:S01]  /*5850*/  ULDC.64 UR8, c[0x0][0x5b8] ;  /* 0x00016e0000087ab9 */ /* 0x000fe20000000a00 */
[----:B------:R-:W-:Y:S01]  /*5860*/  ISETP.GE.AND P0, PT, R38, 0x1, PT ;  /* 0x000000012600780c */ /* 0x000fe20003f06270 */
[----:B------:R-:W-:Y:S02]  /*5870*/  UIMAD UR6, UR7, UR8, URZ ;  /* 0x00000008070672a4 */ /* 0x000fe4000f8e023f */
[----:B------:R-:W-:Y:S01]  /*5880*/  IMAD.U32 R31, RZ, RZ, UR8 ;  /* 0x00000008ff1f7e24 */ /* 0x000fe2000f8e00ff */
[----:B------:R-:W-:Y:S01]  /*5890*/  BSSY B1, `(.L_x_37) ;  /* 0x0000010000017945 */ /* 0x000fe20003800000 */
[----:B------:R-:W-:Y:S01]  /*58a0*/  ISETP.LT.OR P4, PT, R35, 0x1, !P0 ;  /* 0x000000012300780c */ /* 0x000fe20004781670 */
[----:B------:R-:W-:Y:S02]  /*58b0*/  UIMAD UR6, UR22, UR9, UR6 ;  /* 0x00000009160672a4 */ /* 0x000fe4000f8e0206 */
[----:B------:R-:W-:Y:S01]  /*58c0*/  IMAD.WIDE.U32 R28, R31, UR22, R28 ;  /* 0x000000161f1c7c25 */ /* 0x000fe2000f8e001c */
[----:B------:R-:W-:-:S03]  /*58d0*/  ULDC.64 UR8, c[0x0][0x5a8] ;  /* 0x00016a0000087ab9 */ /* 0x000fc60000000a00 */
[----:B------:R-:W-:Y:S02]  /*58e0*/  IMAD.MOV.U32 R30, RZ, RZ, R28 ;  /* 0x000000ffff1e7224 */ /* 0x000fe400078e001c */
[----:B------:R-:W-:Y:S01]  /*58f0*/  VIADD R31, R29, UR6 ;  /* 0x000000061d1f7c36 */ /* 0x000fe20008000000 */
[----:B------:R-:W-:Y:S02]  /*5900*/  ULDC.64 UR6, c[0x0][0x5b0] ;  /* 0x00016c0000067ab9 */ /* 0x000fe40000000a00 */
[----:B------:R-:W-:Y:S02]  /*5910*/  IMAD R36, R33, UR6, RZ ;  /* 0x0000000621247c24 */ /* 0x000fe4000f8e02ff */
[----:B------:R-:W-:-:S04]  /*5920*/  IMAD.WIDE.U32 R28, R39, UR6, R30 ;  /* 0x00000006271c7c25 */ /* 0x000fc8000f8e001e */
[--C-:B------:R-:W-:Y:S01]  /*5930*/  IMAD R37, R39, UR7, R36.reuse ;  /* 0x0000000727257c24 */ /* 0x100fe2000f8e0224 */
[----:B------:R-:W-:Y:S02]  /*5940*/  IADD3 R28, P1, R28, UR8, RZ ;  /* 0x000000081c1c7c10 */ /* 0x000fe4000ff3e0ff */
[----:B------:R-:W-:Y:S02]  /*5950*/  PRMT R36, RZ, 0x7610, R36 ;  /* 0x00007610ff247816 */ /* 0x000fe40000000024 */
[----:B------:R-:W-:Y:S01]  /*5960*/  IADD3.X R29, R29, UR9, R37, P1, !PT ;  /* 0x000000091d1d7c10 */ /* 0x000fe20008ffe425 */
[----:B------:R-:W-:Y:S08]  /*5970*/  @P4 BRA `(.L_x_38) ;  /* 0x0000000000044947 */ /* 0x000ff00003800000 */
[----:B------:R0:W5:Y:S02]  /*5980*/  LDG.E.U8 R36, desc[UR18][R28.64] ;  /* 0x000000121c247981 */ /* 0x000164000c1e1100 */
.L_x_38:
[----:B------:R-:W-:Y:S05]  /*5990*/  BSYNC B1 ;  /* 0x0000000000017941 */ /* 0x000fea0003800000 */
.L_x_37:
[----:B-----5:R-:W-:Y:S01]  /*59a0*/  LOP3.LUT R36, R36, 0xff, RZ, 0xc0, !PT ;  /* 0x000000ff24247812 */ /* 0x020fe200078ec0ff */
[----:B------:R-:W-:Y:S01]  /*59b0*/  BSSY B1, `(.L_x_39) ;  /* 0x000000b000017945 */ /* 0x000fe20003800000 */
[----:B------:R-:W-:Y:S02]  /*59c0*/  ISETP.LT.OR P3, PT, R35, 0x2, !P0 ;  /* 0x000000022300780c */ /* 0x000fe40004761670 */
[----:B------:R-:W-:-:S05]  /*59d0*/  F2FP.F16.E4M3.UNPACK_B R36, R36 ;  /* 0x00000024ff24723e */ /* 0x000fca00020006ff */
[----:B------:R-:W-:-:S05]  /*59e0*/  HADD2.F32 R36, -RZ, R36.H0_H0 ;  /* 0x20000024ff247230 */ /* 0x000fca0000004100 */
[----:B------:R-:W-:Y:S01]  /*59f0*/  FMUL R37, R36, UR21 ;  /* 0x0000001524257c20 */ /* 0x000fe20008400000 */
[----:B------:R-:W-:-:S03]  /*5a00*/  PRMT R36, RZ, 0x7610, R36 ;  /* 0x00007610ff247816 */ /* 0x000fc60000000024 */
[----:B------:R-:W-:-:S05]  /*5a10*/  FFMA R37, R228, UR20, R37 ;  /* 0x00000014e4257c23 */ /* 0x000fca0008000025 */
[----:B------:R-:W-:-:S05]  /*5a20*/  F2FP.SATFINITE.E4M3.F32.PACK_AB_MERGE_C R37, RZ, R37, RZ ;  /* 0x00000025ff25723e */ /* 0x000fca00048070ff */
[----:B------:R2:W-:Y:S01]  /*5a30*/  @!P4 STG.E.U8 desc[UR18][R24.64], R37 ;  /* 0x000000251800c986 */ /* 0x0005e2000c101112 */
[----:B------:R-:W-:Y:S05]  /*5a40*/  @P3 BRA `(.L_x_40) ;  /* 0x0000000000043947 */ /* 0x000fea0003800000 */
[----:B------:R3:W5:Y:S02]  /*5a50*/  LDG.E.U8 R36, desc[UR18][R28.64+0x1] ;  /* 0x000001121c247981 */ /* 0x000764000c1e1100 */
.L_x_40:
[----:B------:R-:W-:Y:S05]  /*5a60*/  BSYNC B1 ;  /* 0x0000000000017941 */ /* 0x000fea0003800000 */
.L_x_39:
[----:B-----5:R-:W-:Y:S01]  /*5a70*/  LOP3.LUT R36, R36, 0xff, RZ, 0xc0, !PT ;  /* 0x000000ff24247812 */ /* 0x020fe200078ec0ff */
[----:B------:R-:W-:Y:S01]  /*5a80*/  BSSY B1, `(.L_x_41) ;  /* 0x0000013000017945 */ /* 0x000fe20003800000 */
[----:B--2---:R-:W-:Y:S02]  /*5a90*/  IADD3 R37, P1, R39, 0x8, RZ ;  /* 0x0000000827257810 */ /* 0x004fe40007f3e0ff */
[----:B------:R-:W-:-:S03]  /*5aa0*/  F2FP.F16.E4M3.UNPACK_B R36, R36 ;  /* 0x00000024ff24723e */ /* 0x000fc600020006ff */
[----:B------:R-:W-:Y:S01]  /*5ab0*/  IMAD.X R32, RZ, RZ, R33, P1 ;  /* 0x000000ffff207224 */ /* 0x000fe200008e0621 */
[----:B------:R-:W-:Y:S01]  /*5ac0*/  ISETP.GE.AND P1, PT, R38, 0x9, PT ;  /* 0x000000092600780c */ /* 0x000fe20003f26270 */
[----:B------:R-:W-:Y:S02]  /*5ad0*/  HADD2.F32 R36, -RZ, R36.H0_H0 ;  /* 0x20000024ff247230 */ /* 0x000fe40000004100 */
[----:B------:R-:W-:Y:S01]  /*5ae0*/  IMAD R32, R32, UR6, RZ ;  /* 0x0000000620207c24 */ /* 0x000fe2000f8e02ff */
[----:B------:R-:W-:Y:S01]  /*5af0*/  ISETP.LT.OR P5, PT, R35, 0x1, !P1 ;  /* 0x000000012300780c */ /* 0x000fe20004fa1670 */
[----:B------:R-:W-:-:S04]  /*5b00*/  IMAD.WIDE.U32 R30, R37, UR6, R30 ;  /* 0x00000006251e7c25 */ /* 0x000fc8000f8e001e */
[----:B------:R-:W-:Y:S01]  /*5b10*/  FMUL R36, R36, UR21 ;  /* 0x0000001524247c20 */ /* 0x000fe20008400000 */
[----:B------:R-:W-:-:S03]  /*5b20*/  IMAD R37, R37, UR7, R32 ;  /* 0x0000000725257c24 */ /* 0x000fc6000f8e0220 */
[----:B------:R-:W-:Y:S01]  /*5b30*/  FFMA R36, R227, UR20, R36 ;  /* 0x00000014e3247c23 */ /* 0x000fe20008000024 */
[----:B------:R-:W-:Y:S02]  /*5b40*/  IADD3 R30, P4, R30, UR8, RZ ;  /* 0x000000081e1e7c10 */ /* 0x000fe4000ff9e0ff */
[----:B------:R-:W-:Y:S02]  /*5b50*/  PRMT R32, RZ, 0x7610, R32 ;  /* 0x00007610ff207816 */ /* 0x000fe40000000020 */
[----:B------:R-:W-:Y:S02]  /*5b60*/  F2FP.SATFINITE.E4M3.F32.PACK_AB_MERGE_C R33, RZ, R36, RZ ;  /* 0x00000024ff21723e */ /* 0x000fe400048070ff */
[----:B------:R-:W-:-:S03]  /*5b70*/  IADD3.X R31, R31, UR9, R37, P4, !PT ;  /* 0x000000091f1f7c10 */ /* 0x000fc6000a7fe425 */
[----:B------:R2:W-:Y:S01]  /*5b80*/  @!P3 STG.E.U8 desc[UR18][R24.64+0x1], R33 ;  /* 0x000001211800b986 */ /* 0x0005e2000c101112 */
[----:B------:R-:W-:Y:S05]  /*5b90*/  @P5 BRA `(.L_x_42) ;  /* 0x0000000000045947 */ /* 0x000fea0003800000 */
[----:B------:R4:W5:Y:S02]  /*5ba0*/  LDG.E.U8 R32, desc[UR18][R30.64] ;  /* 0x000000121e207981 */ /* 0x000964000c1e1100 */
.L_x_42:
[----:B------:R-:W-:Y:S05]  /*5bb0*/  BSYNC B1 ;  /* 0x0000000000017941 */ /* 0x000fea0003800000 */
.L_x_41:
[----:B-----5:R-:W-:Y:S01]  /*5bc0*/  LOP3.LUT R32, R32, 0xff, RZ, 0xc0, !PT ;  /* 0x000000ff20207812 */ /* 0x020fe200078ec0ff */
[----:B------:R-:W-:Y:S01]  /*5bd0*/  BSSY B1, `(.L_x_43) ;  /* 0x000000b000017945 */ /* 0x000fe20003800000 */
[----:B------:R-:W-:Y:S02]  /*5be0*/  ISETP.LT.OR P3, PT, R35, 0x2, !P1 ;  /* 0x000000022300780c */ /* 0x000fe40004f61670 */
[----:B------:R-:W-:-:S05]  /*5bf0*/  F2FP.F16.E4M3.UNPACK_B R32, R32 ;  /* 0x00000020ff20723e */ /* 0x000fca00020006ff */
[----:B------:R-:W-:-:S05]  /*5c00*/  HADD2.F32 R32, -RZ, R32.H0_H0 ;  /* 0x20000020ff207230 */ /* 0x000fca0000004100 */
[----:B--2---:R-:W-:Y:S01]  /*5c10*/  FMUL R33, R32, UR21 ;  /* 0x0000001520217c20 */ /* 0x004fe20008400000 */
[----:B------:R-:W-:-:S03]  /*5c20*/  PRMT R32, RZ, 0x7610, R32 ;  /* 0x00007610ff207816 */ /* 0x000fc60000000020 */
[----:B------:R-:W-:-:S05]  /*5c30*/  FFMA R33, R226, UR20, R33 ;  /* 0x00000014e2217c23 */ /* 0x000fca0008000021 */
[----:B------:R-:W-:-:S05]  /*5c40*/  F2FP.SATFINITE.E4M3.F32.PACK_AB_MERGE_C R33, RZ, R33, RZ ;  /* 0x00000021ff21723e */ /* 0x000fca00048070ff */
[----:B------:R2:W-:Y:S01]  /*5c50*/  @!P5 STG.E.U8 desc[UR18][R26.64], R33 ;  /* 0x000000211a00d986 */ /* 0x0005e2000c101112 */
[----:B------:R-:W-:Y:S05]  /*5c60*/  @P3 BRA `(.L_x_44) ;  /* 0x0000000000043947 */ /* 0x000fea0003800000 */
[----:B------:R0:W5:Y:S02]  /*5c70*/  LDG.E.U8 R32, desc[UR18][R30.64+0x1] ;  /* 0x000001121e207981 */ /* 0x000164000c1e1100 */
.L_x_44:
[----:B------:R-:W-:Y:S05]  /*5c80*/  BSYNC B1 ;  /* 0x0000000000017941 */ /* 0x000fea0003800000 */
.L_x_43:
[----:B-----5:R-:W-:Y:S01]  /*5c90*/  LOP3.LUT R32, R32, 0xff, RZ, 0xc0, !PT ;  /* 0x000000ff20207812 */ /* 0x020fe200078ec0ff */
[----:B------:R-:W-:Y:S01]  /*5ca0*/  BSSY B1, `(.L_x_45) ;  /* 0x000000b000017945 */ /* 0x000fe20003800000 */
[----:B------:R-:W-:Y:S02]  /*5cb0*/  ISETP.LT.OR P4, PT, R35, 0x9, !P0 ;  /* 0x000000092300780c */ /* 0x000fe40004781670 */
[----:B------:R-:W-:-:S05]  /*5cc0*/  F2FP.F16.E4M3.UNPACK_B R32, R32 ;  /* 0x00000020ff20723e */ /* 0x000fca00020006ff */
[----:B------:R-:W-:-:S05]  /*5cd0*/  HADD2.F32 R32, -RZ, R32.H0_H0 ;  /* 0x20000020ff207230 */ /* 0x000fca0000004100 */
[----:B------:R-:W-:-:S04]  /*5ce0*/  FMUL R32, R32, UR21 ;  /* 0x0000001520207c20 */ /* 0x000fc80008400000 */
[----:B------:R-:W-:-:S05]  /*5cf0*/  FFMA R32, R225, UR20, R32 ;  /* 0x00000014e1207c23 */ /* 0x000fca0008000020 */
[----:B--2---:R-:W-:Y:S02]  /*5d00*/  F2FP.SATFINITE.E4M3.F32.PACK_AB_MERGE_C R33, RZ, R32, RZ ;  /* 0x00000020ff21723e */ /* 0x004fe400048070ff */
[----:B------:R-:W-:-:S03]  /*5d10*/  PRMT R32, RZ, 0x7610, R32 ;  /* 0x00007610ff207816 */ /* 0x000fc60000000020 */
[----:B------:R2:W-:Y:S01]  /*5d20*/  @!P3 STG.E.U8 desc[UR18][R26.64+0x1], R33 ;  /* 0x000001211a00b986 */ /* 0x0005e2000c101112 */
[----:B------:R-:W-:Y:S05]  /*5d30*/  @P4 BRA `(.L_x_46) ;  /* 0x0000000000044947 */ /* 0x000fea0003800000 */
[----:B------:R0:W5:Y:S02]  /*5d40*/  LDG.E.U8 R32, desc[UR18][R28.64+0x8] ;  /* 0x000008121c207981 */ /* 0x000164000c1e1100 */
.L_x_46:
[----:B------:R-:W-:Y:S05]  /*5d50*/  BSYNC B1 ;  /* 0x0000000000017941 */ /* 0x000fea0003800000 */
.L_x_45:
        /* <DEDUP_REMOVED lines=12> */
.L_x_48:
[----:B------:R-:W-:Y:S05]  /*5e20*/  BSYNC B1 ;  /* 0x0000000000017941 */ /* 0x000fea0003800000 */
.L_x_47:
        /* <DEDUP_REMOVED lines=12> */
.L_x_50:
[----:B------:R-:W-:Y:S05]  /*5ef0*/  BSYNC B1 ;  /* 0x0000000000017941 */ /* 0x000fea0003800000 */
.L_x_49:
        /* <DEDUP_REMOVED lines=12> */
.L_x_52:
[----:B------:R-:W-:Y:S05]  /*5fc0*/  BSYNC B1 ;  /* 0x0000000000017941 */ /* 0x000fea0003800000 */
.L_x_51:
        /* <DEDUP_REMOVED lines=12> */
.L_x_54:
[----:B------:R-:W-:Y:S05]  /*6090*/  BSYNC B1 ;  /* 0x0000000000017941 */ /* 0x000fea0003800000 */
.L_x_53:
        /* <DEDUP_REMOVED lines=12> */
.L_x_56:
[----:B------:R-:W-:Y:S05]  /*6160*/  BSYNC B1 ;  /* 0x0000000000017941 */ /* 0x000fea0003800000 */
.L_x_55:
        /* <DEDUP_REMOVED lines=12> */
.L_x_58:
[----:B------:R-:W-:Y:S05]  /*6230*/  BSYNC B1 ;  /* 0x0000000000017941 */ /* 0x000fea0003800000 */
.L_x_57:
        /* <DEDUP_REMOVED lines=12> */
.L_x_60:
[----:B------:R-:W-:Y:S05]  /*6300*/  BSYNC B1 ;  /* 0x0000000000017941 */ /* 0x000fea0003800000 */
.L_x_59:
        /* <DEDUP_REMOVED lines=12> */
.L_x_62:
[----:B------:R-:W-:Y:S05]  /*63d0*/  BSYNC B1 ;  /* 0x0000000000017941 */ /* 0x000fea0003800000 */
.L_x_61:
        /* <DEDUP_REMOVED lines=12> */
.L_x_64:
[----:B------:R-:W-:Y:S05]  /*64a0*/  BSYNC B1 ;  /* 0x0000000000017941 */ /* 0x000fea0003800000 */
.L_x_63:
        /* <DEDUP_REMOVED lines=12> */
.L_x_66:
[----:B------:R-:W-:Y:S05]  /*6570*/  BSYNC B1 ;  /* 0x0000000000017941 */ /* 0x000fea0003800000 */
.L_x_65:
        /* <DEDUP_REMOVED lines=12> */
.L_x_68:
[----:B------:R-:W-:Y:S05]  /*6640*/  BSYNC B1 ;  /* 0x0000000000017941 */ /* 0x000fea0003800000 */
.L_x_67:
        /* <DEDUP_REMOVED lines=12> */
.L_x_70:
[----:B------:R-:W-:Y:S05]  /*6710*/  BSYNC B1 ;  /* 0x0000000000017941 */ /* 0x000fea0003800000 */
.L_x_69:
        /* <DEDUP_REMOVED lines=12> */
.L_x_72:
[----:B------:R-:W-:Y:S05]  /*67e0*/  BSYNC B1 ;  /* 0x0000000000017941 */ /* 0x000fea0003800000 */
.L_x_71:
        /* <DEDUP_REMOVED lines=12> */
.L_x_74:
[----:B------:R-:W-:Y:S05]  /*68b0*/  BSYNC B1 ;  /* 0x0000000000017941 */ /* 0x000fea0003800000 */
.L_x_73:
        /* <DEDUP_REMOVED lines=12> */
.L_x_76:
[----:B------:R-:W-:Y:S05]  /*6980*/  BSYNC B1 ;  /* 0x0000000000017941 */ /* 0x000fea0003800000 */
.L_x_75:
        /* <DEDUP_REMOVED lines=12> */
.L_x_78:
[----:B------:R-:W-:Y:S05]  /*6a50*/  BSYNC B1 ;  /* 0x0000000000017941 */ /* 0x000fea0003800000 */
.L_x_77:
        /* <DEDUP_REMOVED lines=12> */
.L_x_80:
[----:B------:R-:W-:Y:S05]  /*6b20*/  BSYNC B1 ;  /* 0x0000000000017941 */ /* 0x000fea0003800000 */
.L_x_79:
        /* <DEDUP_REMOVED lines=12> */
.L_x_82:
[----:B------:R-:W-:Y:S05]  /*6bf0*/  BSYNC B1 ;  /* 0x0000000000017941 */ /* 0x000fea0003800000 */
.L_x_81:
        /* <DEDUP_REMOVED lines=12> */
.L_x_84:
[----:B------:R-:W-:Y:S05]  /*6cc0*/  BSYNC B1 ;  /* 0x0000000000017941 */ /* 0x000fea0003800000 */
.L_x_83:
        /* <DEDUP_REMOVED lines=12> */
.L_x_86:
[----:B------:R-:W-:Y:S05]  /*6d90*/  BSYNC B1 ;  /* 0x0000000000017941 */ /* 0x000fea0003800000 */
.L_x_85:
        /* <DEDUP_REMOVED lines=12> */
.L_x_88:
[----:B------:R-:W-:Y:S05]  /*6e60*/  BSYNC B1 ;  /* 0x0000000000017941 */ /* 0x000fea0003800000 */
.L_x_87:
        /* <DEDUP_REMOVED lines=12> */
.L_x_90:
[----:B------:R-:W-:Y:S05]  /*6f30*/  BSYNC B1 ;  /* 0x0000000000017941 */ /* 0x000fea0003800000 */
.L_x_89:
        /* <DEDUP_REMOVED lines=12> */
.L_x_92:
[----:B------:R-:W-:Y:S05]  /*7000*/  BSYNC B1 ;  /* 0x0000000000017941 */ /* 0x000fea0003800000 */
.L_x_91:
        /* <DEDUP_REMOVED lines=12> */
.L_x_94:
[----:B------:R-:W-:Y:S05]  /*70d0*/  BSYNC B1 ;  /* 0x0000000000017941 */ /* 0x000fea0003800000 */
.L_x_93:
        /* <DEDUP_REMOVED lines=12> */
.L_x_96:
[----:B------:R-:W-:Y:S05]  /*71a0*/  BSYNC B1 ;  /* 0x0000000000017941 */ /* 0x000fea0003800000 */
.L_x_95:
        /* <DEDUP_REMOVED lines=12> */
.L_x_98:
[----:B------:R-:W-:Y:S05]  /*7270*/  BSYNC B1 ;  /* 0x0000000000017941 */ /* 0x000fea0003800000 */
.L_x_97:
        /* <DEDUP_REMOVED lines=12> */
.L_x_100:
[----:B------:R-:W-:Y:S05]  /*7340*/  BSYNC B1 ;  /* 0x0000000000017941 */ /* 0x000fea0003800000 */
.L_x_99:
        /* <DEDUP_REMOVED lines=12> */
.L_x_102:
[----:B------:R-:W-:Y:S05]  /*7410*/  BSYNC B1 ;  /* 0x0000000000017941 */ /* 0x000fea0003800000 */
.L_x_101:
        /* <DEDUP_REMOVED lines=12> */
.L_x_104:
[----:B------:R-:W-:Y:S05]  /*74e0*/  BSYNC B1 ;  /* 0x0000000000017941 */ /* 0x000fea0003800000 */
.L_x_103:
        /* <DEDUP_REMOVED lines=12> */
.L_x_106:
[----:B------:R-:W-:Y:S05]  /*75b0*/  BSYNC B1 ;  /* 0x0000000000017941 */ /* 0x000fea0003800000 */
.L_x_105:
        /* <DEDUP_REMOVED lines=12> */
.L_x_108:
[----:B------:R-:W-:Y:S05]  /*7680*/  BSYNC B1 ;  /* 0x0000000000017941 */ /* 0x000fea0003800000 */
.L_x_107:
        /* <DEDUP_REMOVED lines=12> */
.L_x_110:
[----:B------:R-:W-:Y:S05]  /*7750*/  BSYNC B1 ;  /* 0x0000000000017941 */ /* 0x000fea0003800000 */
.L_x_109:
        /* <DEDUP_REMOVED lines=12> */
.L_x_112:
[----:B------:R-:W-:Y:S05]  /*7820*/  BSYNC B1 ;  /* 0x0000000000017941 */ /* 0x000fea0003800000 */
.L_x_111:
        /* <DEDUP_REMOVED lines=12> */
.L_x_114:
[----:B------:R-:W-:Y:S05]  /*78f0*/  BSYNC B1 ;  /* 0x0000000000017941 */ /* 0x000fea0003800000 */
.L_x_113:
        /* <DEDUP_REMOVED lines=12> */
.L_x_116:
[----:B------:R-:W-:Y:S05]  /*79c0*/  BSYNC B1 ;  /* 0x0000000000017941 */ /* 0x000fea0003800000 */
.L_x_115:
        /* <DEDUP_REMOVED lines=12> */
.L_x_118:
[----:B------:R-:W-:Y:S05]  /*7a90*/  BSYNC B1 ;  /* 0x0000000000017941 */ /* 0x000fea0003800000 */
.L_x_117:
        /* <DEDUP_REMOVED lines=12> */
.L_x_120:
[----:B------:R-:W-:Y:S05]  /*7b60*/  BSYNC B1 ;  /* 0x0000000000017941 */ /* 0x000fea0003800000 */
.L_x_119:
        /* <DEDUP_REMOVED lines=12> */
.L_x_122:
[----:B------:R-:W-:Y:S05]  /*7c30*/  BSYNC B1 ;  /* 0x0000000000017941 */ /* 0x000fea0003800000 */
.L_x_121:
        /* <DEDUP_REMOVED lines=12> */
.L_x_124:
[----:B------:R-:W-:Y:S05]  /*7d00*/  BSYNC B1 ;  /* 0x0000000000017941 */ /* 0x000fea0003800000 */
.L_x_123:
        /* <DEDUP_REMOVED lines=12> */
.L_x_126:
[----:B------:R-:W-:Y:S05]  /*7dd0*/  BSYNC B1 ;  /* 0x0000000000017941 */ /* 0x000fea0003800000 */
.L_x_125:
        /* <DEDUP_REMOVED lines=12> */
.L_x_128:
[----:B------:R-:W-:Y:S05]  /*7ea0*/  BSYNC B1 ;  /* 0x0000000000017941 */ /* 0x000fea0003800000 */
.L_x_127:
        /* <DEDUP_REMOVED lines=12> */
.L_x_130:
[----:B------:R-:W-:Y:S05]  /*7f70*/  BSYNC B1 ;  /* 0x0000000000017941 */ /* 0x000fea0003800000 */
.L_x_129:
        /* <DEDUP_REMOVED lines=12> */
.L_x_132:
[----:B------:R-:W-:Y:S05]  /*8040*/  BSYNC B1 ;  /* 0x0000000000017941 */ /* 0x000fea0003800000 */
.L_x_131:
        /* <DEDUP_REMOVED lines=12> */
.L_x_134:
[----:B------:R-:W-:Y:S05]  /*8110*/  BSYNC B1 ;  /* 0x0000000000017941 */ /* 0x000fea0003800000 */
.L_x_133:
        /* <DEDUP_REMOVED lines=12> */
.L_x_136:
[----:B------:R-:W-:Y:S05]  /*81e0*/  BSYNC B1 ;  /* 0x0000000000017941 */ /* 0x000fea0003800000 */
.L_x_135:
        /* <DEDUP_REMOVED lines=12> */
.L_x_138:
[----:B------:R-:W-:Y:S05]  /*82b0*/  BSYNC B1 ;  /* 0x0000000000017941 */ /* 0x000fea0003800000 */
.L_x_137:
        /* <DEDUP_REMOVED lines=12> */
.L_x_140:
[----:B------:R-:W-:Y:S05]  /*8380*/  BSYNC B1 ;  /* 0x0000000000017941 */ /* 0x000fea0003800000 */
.L_x_139:
        /* <DEDUP_REMOVED lines=12> */
.L_x_142:
[----:B------:R-:W-:Y:S05]  /*8450*/  BSYNC B1 ;  /* 0x0000000000017941 */ /* 0x000fea0003800000 */
.L_x_141:
        /* <DEDUP_REMOVED lines=12> */
.L_x_144:
[----:B------:R-:W-:Y:S05]  /*8520*/  BSYNC B1 ;  /* 0x0000000000017941 */ /* 0x000fea0003800000 */
.L_x_143:
        /* <DEDUP_REMOVED lines=12> */
.L_x_146:
[----:B------:R-:W-:Y:S05]  /*85f0*/  BSYNC B1 ;  /* 0x0000000000017941 */ /* 0x000fea0003800000 */
.L_x_145:
        /* <DEDUP_REMOVED lines=12> */
.L_x_148:
[----:B------:R-:W-:Y:S05]  /*86c0*/  BSYNC B1 ;  /* 0x0000000000017941 */ /* 0x000fea0003800000 */
.L_x_147:
        /* <DEDUP_REMOVED lines=12> */
.L_x_150:
[----:B------:R-:W-:Y:S05]  /*8790*/  BSYNC B1 ;  /* 0x0000000000017941 */ /* 0x000fea0003800000 */
.L_x_149:
        /* <DEDUP_REMOVED lines=12> */
.L_x_152:
[----:B------:R-:W-:Y:S05]  /*8860*/  BSYNC B1 ;  /* 0x0000000000017941 */ /* 0x000fea0003800000 */
.L_x_151:
        /* <DEDUP_REMOVED lines=12> */
.L_x_154:
[----:B------:R-:W-:Y:S05]  /*8930*/  BSYNC B1 ;  /* 0x0000000000017941 */ /* 0x000fea0003800000 */
.L_x_153:
        /* <DEDUP_REMOVED lines=12> */
.L_x_156:
[----:B------:R-:W-:Y:S05]  /*8a00*/  BSYNC B1 ;  /* 0x0000000000017941 */ /* 0x000fea0003800000 */
.L_x_155:
        /* <DEDUP_REMOVED lines=12> */
.L_x_158:
[----:B------:R-:W-:Y:S05]  /*8ad0*/  BSYNC B1 ;  /* 0x0000000000017941 */ /* 0x000fea0003800000 */
.L_x_157:
        /* <DEDUP_REMOVED lines=12> */
.L_x_160:
[----:B------:R-:W-:Y:S05]  /*8ba0*/  BSYNC B1 ;  /* 0x0000000000017941 */ /* 0x000fea0003800000 */
.L_x_159:
        /* <DEDUP_REMOVED lines=12> */
.L_x_162:
[----:B------:R-:W-:Y:S05]  /*8c70*/  BSYNC B1 ;  /* 0x0000000000017941 */ /* 0x000fea0003800000 */
.L_x_161:
        /* <DEDUP_REMOVED lines=12> */
.L_x_164:
[----:B------:R-:W-:Y:S05]  /*8d40*/  BSYNC B1 ;  /* 0x0000000000017941 */ /* 0x000fea0003800000 */
.L_x_163:
        /* <DEDUP_REMOVED lines=12> */
.L_x_166:
[----:B------:R-:W-:Y:S05]  /*8e10*/  BSYNC B1 ;  /* 0x0000000000017941 */ /* 0x000fea0003800000 */
.L_x_165:
        /* <DEDUP_REMOVED lines=12> */
.L_x_168:
[----:B------:R-:W-:Y:S05]  /*8ee0*/  BSYNC B1 ;  /* 0x0000000000017941 */ /* 0x000fea0003800000 */
.L_x_167:
        /* <DEDUP_REMOVED lines=12> */
.L_x_170:
[----:B------:R-:W-:Y:S05]  /*8fb0*/  BSYNC B1 ;  /* 0x0000000000017941 */ /* 0x000fea0003800000 */
.L_x_169:
        /* <DEDUP_REMOVED lines=12> */
.L_x_172:
[----:B------:R-:W-:Y:S05]  /*9080*/  BSYNC B1 ;  /* 0x0000000000017941 */ /* 0x000fea0003800000 */
.L_x_171:
        /* <DEDUP_REMOVED lines=12> */
.L_x_174:
[----:B------:R-:W-:Y:S05]  /*9150*/  BSYNC B1 ;  /* 0x0000000000017941 */ /* 0x000fea0003800000 */
.L_x_173:
        /* <DEDUP_REMOVED lines=12> */
.L_x_176:
[----:B------:R-:W-:Y:S05]  /*9220*/  BSYNC B1 ;  /* 0x0000000000017941 */ /* 0x000fea0003800000 */
.L_x_175:
        /* <DEDUP_REMOVED lines=12> */
.L_x_178:
[----:B------:R-:W-:Y:S05]  /*92f0*/  BSYNC B1 ;  /* 0x0000000000017941 */ /* 0x000fea0003800000 */
.L_x_177:
        /* <DEDUP_REMOVED lines=12> */
.L_x_180:
[----:B------:R-:W-:Y:S05]  /*93c0*/  BSYNC B1 ;  /* 0x0000000000017941 */ /* 0x000fea0003800000 */
.L_x_179:
        /* <DEDUP_REMOVED lines=12> */
.L_x_182:
[----:B------:R-:W-:Y:S05]  /*9490*/  BSYNC B1 ;  /* 0x0000000000017941 */ /* 0x000fea0003800000 */
.L_x_181:
        /* <DEDUP_REMOVED lines=12> */
.L_x_184:
[----:B------:R-:W-:Y:S05]  /*9560*/  BSYNC B1 ;  /* 0x0000000000017941 */ /* 0x000fea0003800000 */
.L_x_183:
        /* <DEDUP_REMOVED lines=12> */
.L_x_186:
[----:B------:R-:W-:Y:S05]  /*9630*/  BSYNC B1 ;  /* 0x0000000000017941 */ /* 0x000fea0003800000 */
.L_x_185:
        /* <DEDUP_REMOVED lines=12> */
.L_x_188:
[----:B------:R-:W-:Y:S05]  /*9700*/  BSYNC B1 ;  /* 0x0000000000017941 */ /* 0x000fea0003800000 */
.L_x_187:
        /* <DEDUP_REMOVED lines=12> */
.L_x_190:
[----:B------:R-:W-:Y:S05]  /*97d0*/  BSYNC B1 ;  /* 0x0000000000017941 */ /* 0x000fea0003800000 */
.L_x_189:
        /* <DEDUP_REMOVED lines=12> */
.L_x_192:
[----:B------:R-:W-:Y:S05]  /*98a0*/  BSYNC B1 ;  /* 0x0000000000017941 */ /* 0x000fea0003800000 */
.L_x_191:
[----:B-----5:R-:W-:Y:S01]  /*98b0*/  LOP3.LUT R32, R32, 0xff, RZ, 0xc0, !PT ;  /* 0x000000ff20207812 */ /* 0x020fe200078ec0ff */
[----:B------:R-:W-:Y:S01]  /*98c0*/  BSSY B1, `(.L_x_193) ;  /* 0x000000b000017945 */ /* 0x000fe20003800000 */
[----:B------:R-:W-:Y:S02]  /*98d0*/  ISETP.LT.OR P4, PT, R35, 0x99, !P1 ;  /* 0x000000992300780c */ /* 0x000fe40004f81670 */
[----:B------:R-:W-:-:S05]  /*98e0*/  F2FP.F16.E4M3.UNPACK_B R32, R32 ;  /* 0x00000020ff20723e */ /* 0x000fca00020006ff */
[----:B------:R-:W-:-:S05]  /*98f0*/  HADD2.F32 R32, -RZ, R32.H0_H0 ;  /* 0x20000020ff207230 */ /* 0x000fca0000004100 */
[----:B------:R-:W-:-:S04]  /*9900*/  FMUL R32, R32, UR21 ;  /* 0x0000001520207c20 */ /* 0x000fc80008400000 */
[----:B------:R-:W-:Y:S01]  /*9910*/  FFMA R32, R23, UR20, R32 ;  /* 0x0000001417207c23 */ /* 0x000fe20008000020 */
[----:B------:R-:W-:-:S04]  /*9920*/  PRMT R23, RZ, 0x7610, R23 ;  /* 0x00007610ff177816 */ /* 0x000fc80000000017 */
[----:B--2---:R-:W-:-:S05]  /*9930*/  F2FP.SATFINITE.E4M3.F32.PACK_AB_MERGE_C R33, RZ, R32, RZ ;  /* 0x00000020ff21723e */ /* 0x004fca00048070ff */
[----:B------:R2:W-:Y:S01]  /*9940*/  @!P3 STG.E.U8 desc[UR18][R24.64+0x99], R33 ;  /* 0x000099211800b986 */ /* 0x0005e2000c101112 */
[----:B------:R-:W-:Y:S05]  /*9950*/  @P4 BRA `(.L_x_194) ;  /* 0x0000000000044947 */ /* 0x000fea0003800000 */
[----:B------:R0:W5:Y:S02]  /*9960*/  LDG.E.U8 R23, desc[UR18][R30.64+0x98] ;  /* 0x000098121e177981 */ /* 0x000164000c1e1100 */
.L_x_194:
[----:B------:R-:W-:Y:S05]  /*9970*/  BSYNC B1 ;  /* 0x0000000000017941 */ /* 0x000fea0003800000 */
.L_x_193:
        /* <DEDUP_REMOVED lines=8> */
[----:B------:R-:W-:-:S05]  /*9a00*/  F2FP.SATFINITE.E4M3.F32.PACK_AB_MERGE_C R23, RZ, R23, RZ ;  /* 0x00000017ff17723e */ /* 0x000fca00048070ff */
[----:B------:R0:W-:Y:S01]  /*9a10*/  @!P4 STG.E.U8 desc[UR18][R26.64+0x98], R23 ;  /* 0x000098171a00c986 */ /* 0x0001e2000c101112 */
[----:B------:R-:W-:Y:S05]  /*9a20*/  @P3 BRA `(.L_x_196) ;  /* 0x0000000000043947 */ /* 0x000fea0003800000 */
[----:B------:R0:W5:Y:S02]  /*9a30*/  LDG.E.U8 R22, desc[UR18][R30.64+0x99] ;  /* 0x000099121e167981 */ /* 0x000164000c1e1100 */
.L_x_196:
[----:B------:R-:W-:Y:S05]  /*9a40*/  BSYNC B1 ;  /* 0x0000000000017941 */ /* 0x000fea0003800000 */
.L_x_195:
        /* <DEDUP_REMOVED lines=8> */
[----:B0-----:R-:W-:-:S05]  /*9ad0*/  F2FP.SATFINITE.E4M3.F32.PACK_AB_MERGE_C R23, RZ, R22, RZ ;  /* 0x00000016ff17723e */ /* 0x001fca00048070ff */
[----:B------:R0:W-:Y:S01]  /*9ae0*/  @!P3 STG.E.U8 desc[UR18][R26.64+0x99], R23 ;  /* 0x000099171a00b986 */ /* 0x0001e2000c101112 */
[----:B------:R-:W-:Y:S05]  /*9af0*/  @P4 BRA `(.L_x_198) ;  /* 0x0000000000044947 */ /* 0x000fea0003800000 */
[----:B------:R0:W5:Y:S02]  /*9b00*/  LDG.E.U8 R21, desc[UR18][R28.64+0xa0] ;  /* 0x0000a0121c157981 */ /* 0x000164000c1e1100 */
.L_x_198:
[----:B------:R-:W-:Y:S05]  /*9b10*/  BSYNC B1 ;  /* 0x0000000000017941 */ /* 0x000fea0003800000 */
.L_x_197:
        /* <DEDUP_REMOVED lines=12> */
.L_x_200:
[----:B------:R-:W-:Y:S05]  /*9be0*/  BSYNC B1 ;  /* 0x0000000000017941 */ /* 0x000fea0003800000 */
.L_x_199:
        /* <DEDUP_REMOVED lines=12> */
.L_x_202:
[----:B------:R-:W-:Y:S05]  /*9cb0*/  BSYNC B1 ;  /* 0x0000000000017941 */ /* 0x000fea0003800000 */
.L_x_201:
        /* <DEDUP_REMOVED lines=12> */
.L_x_204:
[----:B------:R-:W-:Y:S05]  /*9d80*/  BSYNC B1 ;  /* 0x0000000000017941 */ /* 0x000fea0003800000 */
.L_x_203:
        /* <DEDUP_REMOVED lines=12> */
.L_x_206:
[----:B------:R-:W-:Y:S05]  /*9e50*/  BSYNC B1 ;  /* 0x0000000000017941 */ /* 0x000fea0003800000 */
.L_x_205:
        /* <DEDUP_REMOVED lines=12> */
.L_x_208:
[----:B------:R-:W-:Y:S05]  /*9f20*/  BSYNC B1 ;  /* 0x0000000000017941 */ /* 0x000fea0003800000 */
.L_x_207:
        /* <DEDUP_REMOVED lines=12> */
.L_x_210:
[----:B------:R-:W-:Y:S05]  /*9ff0*/  BSYNC B1 ;  /* 0x0000000000017941 */ /* 0x000fea0003800000 */
.L_x_209:
        /* <DEDUP_REMOVED lines=12> */
.L_x_212:
[----:B------:R-:W-:Y:S05]  /*a0c0*/  BSYNC B1 ;  /* 0x0000000000017941 */ /* 0x000fea0003800000 */
.L_x_211:
        /* <DEDUP_REMOVED lines=12> */
.L_x_214:
[----:B------:R-:W-:Y:S05]  /*a190*/  BSYNC B1 ;  /* 0x0000000000017941 */ /* 0x000fea0003800000 */
.L_x_213:
        /* <DEDUP_REMOVED lines=12> */
.L_x_216:
[----:B------:R-:W-:Y:S05]  /*a260*/  BSYNC B1 ;  /* 0x0000000000017941 */ /* 0x000fea0003800000 */
.L_x_215:
        /* <DEDUP_REMOVED lines=12> */
.L_x_218:
[----:B------:R-:W-:Y:S05]  /*a330*/  BSYNC B1 ;  /* 0x0000000000017941 */ /* 0x000fea0003800000 */
.L_x_217:
        /* <DEDUP_REMOVED lines=12> */
.L_x_220:
[----:B------:R-:W-:Y:S05]  /*a400*/  BSYNC B1 ;  /* 0x0000000000017941 */ /* 0x000fea0003800000 */
.L_x_219:
        /* <DEDUP_REMOVED lines=12> */
.L_x_222:
[----:B------:R-:W-:Y:S05]  /*a4d0*/  BSYNC B1 ;  /* 0x0000000000017941 */ /* 0x000fea0003800000 */
.L_x_221:
        /* <DEDUP_REMOVED lines=12> */
.L_x_224:
[----:B------:R-:W-:Y:S05]  /*a5a0*/  BSYNC B1 ;  /* 0x0000000000017941 */ /* 0x000fea0003800000 */
.L_x_223:
        /* <DEDUP_REMOVED lines=12> */
.L_x_226:
[----:B------:R-:W-:Y:S05]  /*a670*/  BSYNC B1 ;  /* 0x0000000000017941 */ /* 0x000fea0003800000 */
.L_x_225:
        /* <DEDUP_REMOVED lines=12> */
.L_x_228:
[----:B------:R-:W-:Y:S05]  /*a740*/  BSYNC B1 ;  /* 0x0000000000017941 */ /* 0x000fea0003800000 */
.L_x_227:
        /* <DEDUP_REMOVED lines=12> */
.L_x_230:
[----:B------:R-:W-:Y:S05]  /*a810*/  BSYNC B1 ;  /* 0x0000000000017941 */ /* 0x000fea0003800000 */
.L_x_229:
        /* <DEDUP_REMOVED lines=12> */
.L_x_232:
[----:B------:R-:W-:Y:S05]  /*a8e0*/  BSYNC B1 ;  /* 0x0000000000017941 */ /* 0x000fea0003800000 */
.L_x_231:
        /* <DEDUP_REMOVED lines=12> */
.L_x_234:
[----:B------:R-:W-:Y:S05]  /*a9b0*/  BSYNC B1 ;  /* 0x0000000000017941 */ /* 0x000fea0003800000 */
.L_x_233:
        /* <DEDUP_REMOVED lines=12> */
.L_x_236:
[----:B------:R-:W-:Y:S05]  /*aa80*/  BSYNC B1 ;  /* 0x0000000000017941 */ /* 0x000fea0003800000 */
.L_x_235:
[----:B-----5:R-:W-:Y:S01]  /*aa90*/  LOP3.LUT R2, R2, 0xff, RZ, 0xc0, !PT ;  /* 0x000000ff02027812 */ /* 0x020fe200078ec0ff */
[----:B------:R-:W-:Y:S01]  /*aaa0*/  BSSY B1, `(.L_x_237) ;  /* 0x000000b000017945 */ /* 0x000fe20003800000 */
[----:B------:R-:W-:Y:S02]  /*aab0*/  ISETP.LT.OR P4, PT, R35, 0xc9, !P0 ;  /* 0x000000c92300780c */ /* 0x000fe40004781670 */
[----:B------:R-:W-:-:S05]  /*aac0*/  F2FP.F16.E4M3.UNPACK_B R2, R2 ;  /* 0x00000002ff02723e */ /* 0x000fca00020006ff */
[----:B------:R-:W-:-:S05]  /*aad0*/  HADD2.F32 R2, -RZ, R2.H0_H0 ;  /* 0x20000002ff027230 */ /* 0x000fca0000004100 */
[----:B0-----:R-:W-:-:S04]  /*aae0*/  FMUL R3, R2, UR21 ;  /* 0x0000001502037c20 */ /* 0x001fc80008400000 */
[----:B------:R-:W-:Y:S01]  /*aaf0*/  FFMA R3, R0, UR20, R3 ;  /* 0x0000001400037c23 */ /* 0x000fe20008000003 */
[----:B------:R-:W-:-:S04]  /*ab00*/  PRMT R0, RZ, 0x7610, R0 ;  /* 0x00007610ff007816 */ /* 0x000fc80000000000 */
[----:B------:R-:W-:-:S05]  /*ab10*/  F2FP.SATFINITE.E4M3.F32.PACK_AB_MERGE_C R3, RZ, R3, RZ ;  /* 0x00000003ff03723e */ /* 0x000fca00048070ff */
[----:B------:R0:W-:Y:S01]  /*ab20*/  @!P3 STG.E.U8 desc[UR18][R26.64+0xc1], R3 ;  /* 0x0000c1031a00b986 */ /* 0x0001e2000c101112 */
[----:B------:R-:W-:Y:S05]  /*ab30*/  @P4 BRA `(.L_x_238) ;  /* 0x0000000000044947 */ /* 0x000fea0003800000 */
[----:B------:R0:W5:Y:S02]  /*ab40*/  LDG.E.U8 R0, desc[UR18][R28.64+0xc8] ;  /* 0x0000c8121c007981 */ /* 0x000164000c1e1100 */
.L_x_238:
[----:B------:R-:W-:Y:S05]  /*ab50*/  BSYNC B1 ;  /* 0x0000000000017941 */ /* 0x000fea0003800000 */
.L_x_237:
[----:B------:R-:W2:Y:S01]  /*ab60*/  LDL.LU R2, [R1] ;  /* 0x0000000001027983 */ /* 0x000ea20000300800 */
[----:B-----5:R-:W-:Y:S01]  /*ab70*/  LOP3.LUT R0, R0, 0xff, RZ, 0xc0, !PT ;  /* 0x000000ff00007812 */ /* 0x020fe200078ec0ff */
[----:B------:R-:W-:Y:S01]  /*ab80*/  BSSY B1, `(.L_x_239) ;  /* 0x000000b000017945 */ /* 0x000fe20003800000 */
[----:B------:R-:W-:Y:S02]  /*ab90*/  ISETP.LT.OR P3, PT, R35, 0xca, !P0 ;  /* 0x000000ca2300780c */ /* 0x000fe40004761670 */
[----:B------:R-:W-:-:S05]  /*aba0*/  F2FP.F16.E4M3.UNPACK_B R0, R0 ;  /* 0x00000000ff00723e */ /* 0x000fca00020006ff */
[----:B------:R-:W-:-:S05]  /*abb0*/  HADD2.F32 R0, -RZ, R0.H0_H0 ;  /* 0x20000000ff007230 */ /* 0x000fca0000004100 */
[----:B------:R-:W-:-:S04]  /*abc0*/  FMUL R0, R0, UR21 ;  /* 0x0000001500007c20 */ /* 0x000fc80008400000 */
[----:B--2---:R-:W-:-:S05]  /*abd0*/  FFMA R0, R2, UR20, R0 ;  /* 0x0000001402007c23 */ /* 0x004fca0008000000 */
[----:B0-----:R-:W-:Y:S02]  /*abe0*/  F2FP.SATFINITE.E4M3.F32.PACK_AB_MERGE_C R3, RZ, R0, RZ ;  /* 0x00000000ff03723e */ /* 0x001fe400048070ff */
[----:B------:R-:W-:-:S03]  /*abf0*/  PRMT R0, RZ, 0x7610, R0 ;  /* 0x00007610ff007816 */ /* 0x000fc60000000000 */
[----:B------:R0:W-:Y:S01]  /*ac00*/  @!P4 STG.E.U8 desc[UR18][R24.64+0xc8], R3 ;  /* 0x0000c8031800c986 */ /* 0x0001e2000c101112 */
[----:B------:R-:W-:Y:S05]  /*ac10*/  @P3 BRA `(.L_x_240) ;  /* 0x0000000000043947 */ /* 0x000fea0003800000 */
[----:B------:R2:W5:Y:S02]  /*ac20*/  LDG.E.U8 R0, desc[UR18][R28.64+0xc9] ;  /* 0x0000c9121c007981 */ /* 0x000564000c1e1100 */
.L_x_240:
[----:B------:R-:W-:Y:S05]  /*ac30*/  BSYNC B1 ;  /* 0x0000000000017941 */ /* 0x000fea0003800000 */
.L_x_239:
[----:B------:R-:W3:Y:S01]  /*ac40*/  LDL.LU R2, [R1+0x4] ;  /* 0x0000040001027983 */ /* 0x000ee20000300800 */
[----:B-----5:R-:W-:Y:S01]  /*ac50*/  LOP3.LUT R0, R0, 0xff, RZ, 0xc0, !PT ;  /* 0x000000ff00007812 */ /* 0x020fe200078ec0ff */
[----:B------:R-:W-:Y:S01]  /*ac60*/  BSSY B1, `(.L_x_241) ;  /* 0x000000b000017945 */ /* 0x000fe20003800000 */
[----:B------:R-:W-:Y:S02]  /*ac70*/  ISETP.LT.OR P4, PT, R35, 0xc9, !P1 ;  /* 0x000000c92300780c */ /* 0x000fe40004f81670 */
[----:B------:R-:W-:-:S05]  /*ac80*/  F2FP.F16.E4M3.UNPACK_B R0, R0 ;  /* 0x00000000ff00723e */ /* 0x000fca00020006ff */
[----:B------:R-:W-:-:S05]  /*ac90*/  HADD2.F32 R0, -RZ, R0.H0_H0 ;  /* 0x20000000ff007230 */ /* 0x000fca0000004100 */
[----:B------:R-:W-:-:S04]  /*aca0*/  FMUL R0, R0, UR21 ;  /* 0x0000001500007c20 */ /* 0x000fc80008400000 */
[----:B---3--:R-:W-:-:S05]  /*acb0*/  FFMA R0, R2, UR20, R0 ;  /* 0x0000001402007c23 */ /* 0x008fca0008000000 */
[----:B0-----:R-:W-:Y:S02]  /*acc0*/  F2FP.SATFINITE.E4M3.F32.PACK_AB_MERGE_C R3, RZ, R0, RZ ;  /* 0x00000000ff03723e */ /* 0x001fe400048070ff */
[----:B------:R-:W-:-:S03]  /*acd0*/  PRMT R0, RZ, 0x7610, R0 ;  /* 0x00007610ff007816 */ /* 0x000fc60000000000 */
[----:B------:R0:W-:Y:S01]  /*ace0*/  @!P3 STG.E.U8 desc[UR18][R24.64+0xc9], R3 ;  /* 0x0000c9031800b986 */ /* 0x0001e2000c101112 */
[----:B------:R-:W-:Y:S05]  /*acf0*/  @P4 BRA `(.L_x_242) ;  /* 0x0000000000044947 */ /* 0x000fea0003800000 */
[----:B------:R3:W5:Y:S02]  /*ad00*/  LDG.E.U8 R0, desc[UR18][R30.64+0xc8] ;  /* 0x0000c8121e007981 */ /* 0x000764000c1e1100 */
.L_x_242:
[----:B------:R-:W-:Y:S05]  /*ad10*/  BSYNC B1 ;  /* 0x0000000000017941 */ /* 0x000fea0003800000 */
.L_x_241:
[----:B------:R-:W2:Y:S01]  /*ad20*/  LDL.LU R2, [R1+0x8] ;  /* 0x0000080001027983 */ /* 0x000ea20000300800 */
        /* <DEDUP_REMOVED lines=12> */
.L_x_244:
[----:B------:R-:W-:Y:S05]  /*adf0*/  BSYNC B1 ;  /* 0x0000000000017941 */ /* 0x000fea0003800000 */
.L_x_243:
        /* <DEDUP_REMOVED lines=13> */
.L_x_246:
[----:B------:R-:W-:Y:S05]  /*aed0*/  BSYNC B1 ;  /* 0x0000000000017941 */ /* 0x000fea0003800000 */
.L_x_245:
        /* <DEDUP_REMOVED lines=13> */
.L_x_248:
[----:B------:R-:W-:Y:S05]  /*afb0*/  BSYNC B1 ;  /* 0x0000000000017941 */ /* 0x000fea0003800000 */
.L_x_247:
        /* <DEDUP_REMOVED lines=13> */
.L_x_250:
[----:B------:R-:W-:Y:S05]  /*b090*/  BSYNC B1 ;  /* 0x0000000000017941 */ /* 0x000fea0003800000 */
.L_x_249:
        /* <DEDUP_REMOVED lines=13> */
.L_x_252:
[----:B------:R-:W-:Y:S05]  /*b170*/  BSYNC B1 ;  /* 0x0000000000017941 */ /* 0x000fea0003800000 */
.L_x_251:
        /* <DEDUP_REMOVED lines=13> */
.L_x_254:
[----:B------:R-:W-:Y:S05]  /*b250*/  BSYNC B1 ;  /* 0x0000000000017941 */ /* 0x000fea0003800000 */
.L_x_253:
        /* <DEDUP_REMOVED lines=13> */
.L_x_256:
[----:B------:R-:W-:Y:S05]  /*b330*/  BSYNC B1 ;  /* 0x0000000000017941 */ /* 0x000fea0003800000 */
.L_x_255:
        /* <DEDUP_REMOVED lines=13> */
.L_x_258:
[----:B------:R-:W-:Y:S05]  /*b410*/  BSYNC B1 ;  /* 0x0000000000017941 */ /* 0x000fea0003800000 */
.L_x_257:
        /* <DEDUP_REMOVED lines=13> */
.L_x_260:
[----:B------:R-:W-:Y:S05]  /*b4f0*/  BSYNC B1 ;  /* 0x0000000000017941 */ /* 0x000fea0003800000 */
.L_x_259:
        /* <DEDUP_REMOVED lines=13> */
.L_x_262:
[----:B------:R-:W-:Y:S05]  /*b5d0*/  BSYNC B1 ;  /* 0x0000000000017941 */ /* 0x000fea0003800000 */
.L_x_261:
        /* <DEDUP_REMOVED lines=13> */
.L_x_264:
[----:B------:R-:W-:Y:S05]  /*b6b0*/  BSYNC B1 ;  /* 0x0000000000017941 */ /* 0x000fea0003800000 */
.L_x_263:
        /* <DEDUP_REMOVED lines=13> */
.L_x_266:
[----:B------:R-:W-:Y:S05]  /*b790*/  BSYNC B1 ;  /* 0x0000000000017941 */ /* 0x000fea0003800000 */
.L_x_265:
        /* <DEDUP_REMOVED lines=13> */
.L_x_268:
[----:B------:R-:W-:Y:S05]  /*b870*/  BSYNC B1 ;  /* 0x0000000000017941 */ /* 0x000fea0003800000 */
.L_x_267:
        /* <DEDUP_REMOVED lines=13> */
.L_x_270:
[----:B------:R-:W-:Y:S05]  /*b950*/  BSYNC B1 ;  /* 0x0000000000017941 */ /* 0x000fea0003800000 */
.L_x_269:
        /* <DEDUP_REMOVED lines=13> */
.L_x_272:
[----:B------:R-:W-:Y:S05]  /*ba30*/  BSYNC B1 ;  /* 0x0000000000017941 */ /* 0x000fea0003800000 */
.L_x_271:
        /* <DEDUP_REMOVED lines=13> */
.L_x_274:
[----:B------:R-:W-:Y:S05]  /*bb10*/  BSYNC B1 ;  /* 0x0000000000017941 */ /* 0x000fea0003800000 */
.L_x_273:
        /* <DEDUP_REMOVED lines=13> */
.L_x_276:
[----:B------:R-:W-:Y:S05]  /*bbf0*/  BSYNC B1 ;  /* 0x0000000000017941 */ /* 0x000fea0003800000 */
.L_x_275:
        /* <DEDUP_REMOVED lines=13> */
.L_x_278:
[----:B------:R-:W-:Y:S05]  /*bcd0*/  BSYNC B1 ;  /* 0x0000000000017941 */ /* 0x000fea0003800000 */
.L_x_277:
        /* <DEDUP_REMOVED lines=13> */
.L_x_280:
[----:B------:R-:W-:Y:S05]  /*bdb0*/  BSYNC B1 ;  /* 0x0000000000017941 */ /* 0x000fea0003800000 */
.L_x_279:
        /* <DEDUP_REMOVED lines=13> */
.L_x_282:
[----:B------:R-:W-:Y:S05]  /*be90*/  BSYNC B1 ;  /* 0x0000000000017941 */ /* 0x000fea0003800000 */
.L_x_281:
        /* <DEDUP_REMOVED lines=13> */
.L_x_284:
[----:B------:R-:W-:Y:S05]  /*bf70*/  BSYNC B1 ;  /* 0x0000000000017941 */ /* 0x000fea0003800000 */
.L_x_283:
        /* <DEDUP_REMOVED lines=13> */
.L_x_286:
[----:B------:R-:W-:Y:S05]  /*c050*/  BSYNC B1 ;  /* 0x0000000000017941 */ /* 0x000fea0003800000 */
.L_x_285:
        /* <DEDUP_REMOVED lines=13> */
.L_x_288:
[----:B------:R-:W-:Y:S05]  /*c130*/  BSYNC B1 ;  /* 0x0000000000017941 */ /* 0x000fea0003800000 */
.L_x_287:
        /* <DEDUP_REMOVED lines=13> */
.L_x_290:
[----:B------:R-:W-:Y:S05]  /*c210*/  BSYNC B1 ;  /* 0x0000000000017941 */ /* 0x000fea0003800000 */
.L_x_289:
        /* <DEDUP_REMOVED lines=13> */
.L_x_292:
[----:B------:R-:W-:Y:S05]  /*c2f0*/  BSYNC B1 ;  /* 0x0000000000017941 */ /* 0x000fea0003800000 */
.L_x_291:
[----:B------:R-:W-:Y:S05]  /*c300*/  @P1 BRA `(.L_x_293) ;  /* 0x00000020009c1947 */ /* 0x000fea0003800000 */
[----:B------:R-:W2:Y:S01]  /*c310*/  LDL.LU R2, [R1+0x6c] ;  /* 0x00006c0001027983 */ /* 0x000ea20000300800 */
[----:B-----5:R-:W-:-:S04]  /*c320*/  LOP3.LUT R0, R0, 0xff, RZ, 0xc0, !PT ;  /* 0x000000ff00007812 */ /* 0x020fc800078ec0ff */
[----:B------:R-:W-:-:S05]  /*c330*/  F2FP.F16.E4M3.UNPACK_B R0, R0 ;  /* 0x00000000ff00723e */ /* 0x000fca00020006ff */
[----:B------:R-:W-:-:S05]  /*c340*/  HADD2.F32 R0, -RZ, R0.H0_H0 ;  /* 0x20000000ff007230 */ /* 0x000fca0000004100 */
[----:B------:R-:W-:-:S04]  /*c350*/  FMUL R0, R0, UR21 ;  /* 0x0000001500007c20 */ /* 0x000fc80008400000 */
[----:B--2---:R-:W-:-:S05]  /*c360*/  FFMA R0, R2, UR20, R0 ;  /* 0x0000001402007c23 */ /* 0x004fca0008000000 */
[----:B0-----:R-:W-:-:S05]  /*c370*/  F2FP.SATFINITE.E4M3.F32.PACK_AB_MERGE_C R3, RZ, R0, RZ ;  /* 0x00000000ff03723e */ /* 0x001fca00048070ff */
[----:B------:R0:W-:Y:S01]  /*c380*/  STG.E.U8 desc[UR18][R26.64+0xf9], R3 ;  /* 0x0000f9031a007986 */ /* 0x0001e2000c101112 */
[----:B------:R-:W-:Y:S05]  /*c390*/  BRA `(.L_x_293) ;  /* 0x0000002000787947 */ /* 0x000fea0003800000 */
.L_x_36:
[----:B------:R-:W-:Y:S01]  /*c3a0*/  ISETP.GE.AND P1, PT, R38, 0x1, PT ;  /* 0x000000012600780c */ /* 0x000fe20003f26270 */
[----:B------:R-:W-:Y:S01]  /*c3b0*/  FMUL R228, R228, UR20 ;  /* 0x00000014e4e47c20 */ /* 0x000fe20008400000 */
[----:B------:R-:W-:Y:S01]  /*c3c0*/  FMUL R227, R227, UR20 ;  /* 0x00000014e3e37c20 */ /* 0x000fe20008400000 */
[----:B------:R-:W-:Y:S01]  /*c3d0*/  ISETP.GE.AND P0, PT, R38, 0x9, PT ;  /* 0x000000092600780c */ /* 0x000fe20003f06270 */
[----:B------:R-:W-:Y:S01]  /*c3e0*/  FMUL R226, R226, UR20 ;  /* 0x00000014e2e27c20 */ /* 0x000fe20008400000 */
[C---:B------:R-:W-:Y:S02]  /*c3f0*/  ISETP.LT.OR P4, PT, R35.reuse, 0x1, !P1 ;  /* 0x000000012300780c */ /* 0x040fe40004f81670 */
[----:B------:R-:W-:Y:S02]  /*c400*/  ISETP.LT.OR P5, PT, R35, 0x2, !P1 ;  /* 0x000000022300780c */ /* 0x000fe40004fa1670 */
[----:B------:R-:W-:Y:S02]  /*c410*/  F2FP.SATFINITE.E4M3.F32.PACK_AB_MERGE_C R29, RZ, R228, RZ ;  /* 0x000000e4ff1d723e */ /* 0x000fe400048070ff */
[----:B------:R-:W-:-:S02]  /*c420*/  F2FP.SATFINITE.E4M3.F32.PACK_AB_MERGE_C R227, RZ, R227, RZ ;  /* 0x000000e3ffe3723e */ /* 0x000fc400048070ff */
[----:B------:R-:W-:Y:S01]  /*c430*/  ISETP.LT.OR P3, PT, R35, 0x1, !P0 ;  /* 0x000000012300780c */ /* 0x000fe20004761670 */
[----:B------:R-:W-:-:S04]  /*c440*/  FMUL R225, R225, UR20 ;  /* 0x00000014e1e17c20 */ /* 0x000fc80008400000 */
[----:B------:R0:W-:Y:S01]  /*c450*/  @!P4 STG.E.U8 desc[UR18][R24.64], R29 ;  /* 0x0000001d1800c986 */ /* 0x0001e2000c101112 */
[----:B------:R-:W-:-:S03]  /*c460*/  ISETP.LT.OR P4, PT, R35, 0x2, !P0 ;  /* 0x000000022300780c */ /* 0x000fc60004781670 */
[----:B------:R2:W-:Y:S01]  /*c470*/  @!P5 STG.E.U8 desc[UR18][R24.64+0x1], R227 ;  /* 0x000001e31800d986 */ /* 0x0005e2000c101112 */
[C---:B------:R-:W-:Y:S01]  /*c480*/  ISETP.LT.OR P5, PT, R35.reuse, 0x9, !P1 ;  /* 0x000000092300780c */ /* 0x040fe20004fa1670 */
[----:B------:R-:W-:Y:S01]  /*c490*/  FMUL R224, R224, UR20 ;  /* 0x00000014e0e07c20 */ /* 0x000fe20008400000 */
[----:B------:R-:W-:Y:S01]  /*c4a0*/  ISETP.LT.OR P6, PT, R35, 0xa, !P1 ;  /* 0x0000000a2300780c */ /* 0x000fe20004fc1670 */
[----:B------:R-:W-:Y:S01]  /*c4b0*/  FMUL R223, R223, UR20 ;  /* 0x00000014dfdf7c20 */ /* 0x000fe20008400000 */
[----:B------:R-:W-:Y:S02]  /*c4c0*/  F2FP.SATFINITE.E4M3.F32.PACK_AB_MERGE_C R31, RZ, R226, RZ ;  /* 0x000000e2ff1f723e */ /* 0x000fe400048070ff */
[----:B------:R-:W-:Y:S02]  /*c4d0*/  F2FP.SATFINITE.E4M3.F32.PACK_AB_MERGE_C R225, RZ, R225, RZ ;  /* 0x000000e1ffe1723e */ /* 0x000fe400048070ff */
[----:B0-----:R-:W-:Y:S01]  /*c4e0*/  F2FP.SATFINITE.E4M3.F32.PACK_AB_MERGE_C R29, RZ, R224, RZ ;  /* 0x000000e0ff1d723e */ /* 0x001fe200048070ff */
[----:B------:R-:W-:Y:S01]  /*c4f0*/  @!P3 STG.E.U8 desc[UR18][R26.64], R31 ;  /* 0x0000001f1a00b986 */ /* 0x000fe2000c101112 */
[----:B------:R-:W-:-:S02]  /*c500*/  F2FP.SATFINITE.E4M3.F32.PACK_AB_MERGE_C R223, RZ, R223, RZ ;  /* 0x000000dfffdf723e */ /* 0x000fc400048070ff */
[C---:B------:R-:W-:Y:S01]  /*c510*/  ISETP.LT.OR P3, PT, R35.reuse, 0x9, !P0 ;  /* 0x000000092300780c */ /* 0x040fe20004761670 */
[----:B------:R-:W-:Y:S01]  /*c520*/  @!P4 STG.E.U8 desc[UR18][R26.64+0x1], R225 ;  /* 0x000001e11a00c986 */ /* 0x000fe2000c101112 */
[----:B------:R-:W-:-:S03]  /*c530*/  ISETP.LT.OR P4, PT, R35, 0xa, !P0 ;  /* 0x0000000a2300780c */ /* 0x000fc60004781670 */
[----:B------:R0:W-:Y:S01]  /*c540*/  @!P5 STG.E.U8 desc[UR18][R24.64+0x8], R29 ;  /* 0x0000081d1800d986 */ /* 0x0001e2000c101112 */
[----:B------:R-:W-:Y:S01]  /*c550*/  ISETP.LT.OR P5, PT, R35, 0x11, !P1 ;  /* 0x000000112300780c */ /* 0x000fe20004fa1670 */
[----:B------:R-:W-:Y:S01]  /*c560*/  FMUL R222, R222, UR20 ;  /* 0x00000014dede7c20 */ /* 0x000fe20008400000 */
[----:B------:R-:W-:Y:S01]  /*c570*/  FMUL R221, R221, UR20 ;  /* 0x00000014dddd7c20 */ /* 0x000fe20008400000 */
[----:B------:R-:W-:Y:S01]  /*c580*/  FMUL R220, R220, UR20 ;  /* 0x00000014dcdc7c20 */ /* 0x000fe20008400000 */
[----:B------:R-:W-:Y:S01]  /*c590*/  @!P6 STG.E.U8 desc[UR18][R24.64+0x9], R223 ;  /* 0x000009df1800e986 */ /* 0x000fe2000c101112 */
[----:B------:R-:W-:Y:S01]  /*c5a0*/  ISETP.LT.OR P6, PT, R35, 0x12, !P1 ;  /* 0x000000122300780c */ /* 0x000fe20004fc1670 */
[----:B------:R-:W-:Y:S01]  /*c5b0*/  FMUL R219, R219, UR20 ;  /* 0x00000014dbdb7c20 */ /* 0x000fe20008400000 */
[----:B------:R-:W-:Y:S01]  /*c5c0*/  F2FP.SATFINITE.E4M3.F32.PACK_AB_MERGE_C R33, RZ, R222, RZ ;  /* 0x000000deff21723e */ /* 0x000fe200048070ff */
[----:B--2---:R-:W2:Y:S01]  /*c5d0*/  LDL.LU R227, [R1+0x8] ;  /* 0x0000080001e37983 */ /* 0x004ea20000300800 */
[----:B------:R-:W-:-:S02]  /*c5e0*/  F2FP.SATFINITE.E4M3.F32.PACK_AB_MERGE_C R221, RZ, R221, RZ ;  /* 0x000000ddffdd723e */ /* 0x000fc400048070ff */
[----:B0-----:R-:W-:Y:S01]  /*c5f0*/  F2FP.SATFINITE.E4M3.F32.PACK_AB_MERGE_C R29, RZ, R220, RZ ;  /* 0x000000dcff1d723e */ /* 0x001fe200048070ff */
[----:B------:R-:W3:Y:S04]  /*c600*/  LDL.LU R226, [R1+0x4] ;  /* 0x0000040001e27983 */ /* 0x000ee80000300800 */
[----:B------:R-:W4:Y:S01]  /*c610*/  LDL.LU R224, [R1] ;  /* 0x0000000001e07983 */ /* 0x000f220000300800 */
[----:B------:R-:W-:-:S03]  /*c620*/  F2FP.SATFINITE.E4M3.F32.PACK_AB_MERGE_C R219, RZ, R219, RZ ;  /* 0x000000dbffdb723e */ /* 0x000fc600048070ff */
[----:B------:R-:W-:Y:S01]  /*c630*/  @!P3 STG.E.U8 desc[UR18][R26.64+0x8], R33 ;  /* 0x000008211a00b986 */ /* 0x000fe2000c101112 */
[----:B------:R-:W-:-:S03]  /*c640*/  ISETP.LT.OR P3, PT, R35, 0x11, !P0 ;  /* 0x000000112300780c */ /* 0x000fc60004761670 */
        /* <DEDUP_REMOVED lines=11> */
[----:B------:R-:W-:Y:S01]  /*c700*/  FMUL R214, R214, UR20 ;  /* 0x00000014d6d67c20 */ /* 0x000fe20008400000 */
[----:B------:R-:W-:Y:S01]  /*c710*/  F2FP.SATFINITE.E4M3.F32.PACK_AB_MERGE_C R217, RZ, R217, RZ ;  /* 0x000000d9ffd9723e */ /* 0x000fe200048070ff */
[----:B------:R-:W-:Y:S01]  /*c720*/  FMUL R213, R213, UR20 ;  /* 0x00000014d5d57c20 */ /* 0x000fe20008400000 */
[----:B0-----:R-:W-:Y:S01]  /*c730*/  F2FP.SATFINITE.E4M3.F32.PACK_AB_MERGE_C R29, RZ, R216, RZ ;  /* 0x000000d8ff1d723e */ /* 0x001fe200048070ff */
[----:B------:R-:W-:Y:S01]  /*c740*/  @!P3 STG.E.U8 desc[UR18][R26.64+0x10], R31 ;  /* 0x0000101f1a00b986 */ /* 0x000fe2000c101112 */
[----:B------:R-:W-:-:S02]  /*c750*/  F2FP.SATFINITE.E4M3.F32.PACK_AB_MERGE_C R215, RZ, R215, RZ ;  /* 0x000000d7ffd7723e */ /* 0x000fc400048070ff */
[C---:B------:R-:W-:Y:S01]  /*c760*/  ISETP.LT.OR P3, PT, R35.reuse, 0x19, !P0 ;  /* 0x000000192300780c */ /* 0x040fe20004761670 */
[----:B------:R-:W-:Y:S01]  /*c770*/  @!P4 STG.E.U8 desc[UR18][R26.64+0x11], R217 ;  /* 0x000011d91a00c986 */ /* 0x000fe2000c101112 */
[----:B------:R-:W-:-:S03]  /*c780*/  ISETP.LT.OR P4, PT, R35, 0x1a, !P0 ;  /* 0x0000001a2300780c */ /* 0x000fc60004781670 */
[----:B------:R0:W-:Y:S01]  /*c790*/  @!P5 STG.E.U8 desc[UR18][R24.64+0x18], R29 ;  /* 0x0000181d1800d986 */ /* 0x0001e2000c101112 */
[C---:B------:R-:W-:Y:S01]  /*c7a0*/  ISETP.LT.OR P5, PT, R35.reuse, 0x21, !P1 ;  /* 0x000000212300780c */ /* 0x040fe20004fa1670 */
[----:B------:R-:W-:Y:S02]  /*c7b0*/  FMUL R212, R212, UR20 ;  /* 0x00000014d4d47c20 */ /* 0x000fe40008400000 */
[----:B------:R-:W-:Y:S01]  /*c7c0*/  @!P6 STG.E.U8 desc[UR18][R24.64+0x19], R215 ;  /* 0x000019d71800e986 */ /* 0x000fe2000c101112 */
[----:B------:R-:W-:Y:S01]  /*c7d0*/  ISETP.LT.OR P6, PT, R35, 0x22, !P1 ;  /* 0x000000222300780c */ /* 0x000fe20004fc1670 */
[----:B------:R-:W-:Y:S01]  /*c7e0*/  FMUL R211, R211, UR20 ;  /* 0x00000014d3d37c20 */ /* 0x000fe20008400000 */
[----:B------:R-:W-:Y:S01]  /*c7f0*/  F2FP.SATFINITE.E4M3.F32.PACK_AB_MERGE_C R33, RZ, R214, RZ ;  /* 0x000000d6ff21723e */ /* 0x000fe200048070ff */
[----:B------:R-:W-:Y:S01]  /*c800*/  FMUL R210, R210, UR20 ;  /* 0x00000014d2d27c20 */ /* 0x000fe20008400000 */
[----:B------:R-:W-:Y:S01]  /*c810*/  F2FP.SATFINITE.E4M3.F32.PACK_AB_MERGE_C R213, RZ, R213, RZ ;  /* 0x000000d5ffd5723e */ /* 0x000fe200048070ff */
[----:B------:R-:W-:Y:S01]  /*c820*/  FMUL R209, R209, UR20 ;  /* 0x00000014d1d17c20 */ /* 0x000fe20008400000 */
        /* <DEDUP_REMOVED lines=8> */
[----:B------:R-:W-:-:S03]  /*c8b0*/  ISETP.LT.OR P5, PT, R35, 0x29, !P1 ;  /* 0x000000292300780c */ /* 0x000fc60004fa1670 */
        /* <DEDUP_REMOVED lines=240> */
[----:B------:R1:W-:Y:S01]  /*d7c0*/  @!P6 STG.E.U8 desc[UR18][R24.64+0x99], R23 ;  /* 0x000099171800e986 */ /* 0x0003e2000c101112 */
        /* <DEDUP_REMOVED lines=11> */
[----:B------:R0:W-:Y:S01]  /*d880*/  @!P4 STG.E.U8 desc[UR18][R26.64+0x99], R21 ;  /* 0x000099151a00c986 */ /* 0x0001e2000c101112 */
[----:B------:R-:W-:-:S03]  /*d890*/  ISETP.LT.OR P4, PT, R35, 0xa2, !P0 ;  /* 0x000000a22300780c */ /* 0x000fc60004781670 */
[----:B------:R-:W-:Y:S01]  /*d8a0*/  @!P5 STG.E.U8 desc[UR18][R24.64+0xa0], R29 ;  /* 0x0000a01d1800d986 */ /* 0x000fe2000c101112 */
[----:B------:R-:W-:-:S03]  /*d8b0*/  ISETP.LT.OR P5, PT, R35, 0xa9, !P1 ;  /* 0x000000a92300780c */ /* 0x000fc60004fa1670 */
[----:B------:R2:W-:Y:S01]  /*d8c0*/  @!P6 STG.E.U8 desc[UR18][R24.64+0xa1], R19 ;  /* 0x0000a1131800e986 */ /* 0x0005e2000c101112 */
[----:B------:R-:W-:Y:S01]  /*d8d0*/  ISETP.LT.OR P6, PT, R35, 0xaa, !P1 ;  /* 0x000000aa2300780c */ /* 0x000fe20004fc1670 */
[----:B------:R-:W-:Y:S01]  /*d8e0*/  FMUL R15, R15, UR20 ;  /* 0x000000140f0f7c20 */ /* 0x000fe20008400000 */
[----:B-1----:R-:W-:Y:S01]  /*d8f0*/  F2FP.SATFINITE.E4M3.F32.PACK_AB_MERGE_C R23, RZ, R18, RZ ;  /* 0x00000012ff17723e */ /* 0x002fe200048070ff */
[----:B------:R-:W-:Y:S01]  /*d900*/  FMUL R14, R14, UR20 ;  /* 0x000000140e0e7c20 */ /* 0x000fe20008400000 */
[----:B------:R-:W-:Y:S01]  /*d910*/  F2FP.SATFINITE.E4M3.F32.PACK_AB_MERGE_C R17, RZ, R17, RZ ;  /* 0x00000011ff11723e */ /* 0x000fe200048070ff */
[----:B------:R-:W-:Y:S01]  /*d920*/  FMUL R13, R13, UR20 ;  /* 0x000000140d0d7c20 */ /* 0x000fe20008400000 */
[----:B0-----:R-:W-:Y:S01]  /*d930*/  F2FP.SATFINITE.E4M3.F32.PACK_AB_MERGE_C R21, RZ, R16, RZ ;  /* 0x00000010ff15723e */ /* 0x001fe200048070ff */
[----:B------:R-:W-:Y:S01]  /*d940*/  @!P3 STG.E.U8 desc[UR18][R26.64+0xa0], R23 ;  /* 0x0000a0171a00b986 */ /* 0x000fe2000c101112 */
[----:B------:R-:W-:Y:S02]  /*d950*/  F2FP.SATFINITE.E4M3.F32.PACK_AB_MERGE_C R15, RZ, R15, RZ ;  /* 0x0000000fff0f723e */ /* 0x000fe400048070ff */
[C---:B------:R-:W-:Y:S01]  /*d960*/  ISETP.LT.OR P3, PT, R35.reuse, 0xa9, !P0 ;  /* 0x000000a92300780c */ /* 0x040fe20004761670 */
[----:B------:R-:W-:Y:S01]  /*d970*/  @!P4 STG.E.U8 desc[UR18][R26.64+0xa1], R17 ;  /* 0x0000a1111a00c986 */ /* 0x000fe2000c101112 */
[----:B------:R-:W-:-:S03]  /*d980*/  ISETP.LT.OR P4, PT, R35, 0xaa, !P0 ;  /* 0x000000aa2300780c */ /* 0x000fc60004781670 */
[----:B------:R-:W-:Y:S01]  /*d990*/  @!P5 STG.E.U8 desc[UR18][R24.64+0xa8], R21 ;  /* 0x0000a8151800d986 */ /* 0x000fe2000c101112 */
[C---:B------:R-:W-:Y:S01]  /*d9a0*/  ISETP.LT.OR P5, PT, R35.reuse, 0xb1, !P1 ;  /* 0x000000b12300780c */ /* 0x040fe20004fa1670 */
[----:B------:R-:W-:Y:S02]  /*d9b0*/  FMUL R12, R12, UR20 ;  /* 0x000000140c0c7c20 */ /* 0x000fe40008400000 */
[----:B------:R0:W-:Y:S01]  /*d9c0*/  @!P6 STG.E.U8 desc[UR18][R24.64+0xa9], R15 ;  /* 0x0000a90f1800e986 */ /* 0x0001e2000c101112 */
[----:B------:R-:W-:Y:S01]  /*d9d0*/  ISETP.LT.OR P6, PT, R35, 0xb2, !P1 ;  /* 0x000000b22300780c */ /* 0x000fe20004fc1670 */
[----:B------:R-:W-:Y:S01]  /*d9e0*/  FMUL R11, R11, UR20 ;  /* 0x000000140b0b7c20 */ /* 0x000fe20008400000 */
[----:B--2---:R-:W-:Y:S01]  /*d9f0*/  F2FP.SATFINITE.E4M3.F32.PACK_AB_MERGE_C R19, RZ, R14, RZ ;  /* 0x0000000eff13723e */ /* 0x004fe200048070ff */
[----:B------:R-:W2:Y:S01]  /*da00*/  LDL.LU R223, [R1+0x18] ;  /* 0x0000180001df7983 */ /* 0x000ea20000300800 */
[----:B------:R-:W-:Y:S02]  /*da10*/  F2FP.SATFINITE.E4M3.F32.PACK_AB_MERGE_C R13, RZ, R13, RZ ;  /* 0x0000000dff0d723e */ /* 0x000fe400048070ff */
[----:B------:R-:W-:Y:S01]  /*da20*/  F2FP.SATFINITE.E4M3.F32.PACK_AB_MERGE_C R11, RZ, R11, RZ ;  /* 0x0000000bff0b723e */ /* 0x000fe200048070ff */
[----:B------:R-:W-:Y:S01]  /*da30*/  @!P3 STG.E.U8 desc[UR18][R26.64+0xa8], R19 ;  /* 0x0000a8131a00b986 */ /* 0x000fe2000c101112 */
[----:B0-----:R-:W-:-:S03]  /*da40*/  F2FP.SATFINITE.E4M3.F32.PACK_AB_MERGE_C R15, RZ, R12, RZ ;  /* 0x0000000cff0f723e */ /* 0x001fc600048070ff */
[----:B------:R0:W-:Y:S01]  /*da50*/  @!P4 STG.E.U8 desc[UR18][R26.64+0xa9], R13 ;  /* 0x0000a90d1a00c986 */ /* 0x0001e2000c101112 */
[C---:B------:R-:W-:Y:S02]  /*da60*/  ISETP.LT.OR P3, PT, R35.reuse, 0xb1, !P0 ;  /* 0x000000b12300780c */ /* 0x040fe40004761670 */
[C---:B------:R-:W-:Y:S01]  /*da70*/  ISETP.LT.OR P4, PT, R35.reuse, 0xb2, !P0 ;  /* 0x000000b22300780c */ /* 0x040fe20004781670 */
[----:B------:R-:W-:Y:S01]  /*da80*/  @!P5 STG.E.U8 desc[UR18][R24.64+0xb0], R15 ;  /* 0x0000b00f1800d986 */ /* 0x000fe2000c101112 */
[----:B------:R-:W-:Y:S01]  /*da90*/  ISETP.LT.OR P5, PT, R35, 0xb9, !P1 ;  /* 0x000000b92300780c */ /* 0x000fe20004fa1670 */
[----:B------:R-:W-:Y:S01]  /*daa0*/  FMUL R10, R10, UR20 ;  /* 0x000000140a0a7c20 */ /* 0x000fe20008400000 */
[----:B------:R-:W-:Y:S01]  /*dab0*/  FMUL R9, R9, UR20 ;  /* 0x0000001409097c20 */ /* 0x000fe20008400000 */
[----:B------:R-:W2:Y:S01]  /*dac0*/  LDL.LU R222, [R1+0x14] ;  /* 0x0000140001de7983 */ /* 0x000ea20000300800 */
[----:B------:R-:W-:-:S03]  /*dad0*/  FMUL R8, R8, UR20 ;  /* 0x0000001408087c20 */ /* 0x000fc60008400000 */
[----:B------:R-:W2:Y:S01]  /*dae0*/  LDL.LU R220, [R1+0x10] ;  /* 0x0000100001dc7983 */ /* 0x000ea20000300800 */
[----:B------:R-:W-:-:S03]  /*daf0*/  F2FP.SATFINITE.E4M3.F32.PACK_AB_MERGE_C R17, RZ, R10, RZ ;  /* 0x0000000aff11723e */ /* 0x000fc600048070ff */
[----:B------:R-:W2:Y:S01]  /*db00*/  LDL.LU R221, [R1+0xc] ;  /* 0x00000c0001dd7983 */ /* 0x000ea20000300800 */
[----:B------:R-:W-:Y:S01]  /*db10*/  F2FP.SATFINITE.E4M3.F32.PACK_AB_MERGE_C R9, RZ, R9, RZ ;  /* 0x00000009ff09723e */ /* 0x000fe200048070ff */
[----:B------:R-:W-:Y:S01]  /*db20*/  FMUL R7, R7, UR20 ;  /* 0x0000001407077c20 */ /* 0x000fe20008400000 */
[----:B0-----:R-:W-:Y:S01]  /*db30*/  F2FP.SATFINITE.E4M3.F32.PACK_AB_MERGE_C R13, RZ, R8, RZ ;  /* 0x00000008ff0d723e */ /* 0x001fe200048070ff */
[----:B------:R0:W-:Y:S01]  /*db40*/  @!P6 STG.E.U8 desc[UR18][R24.64+0xb1], R11 ;  /* 0x0000b10b1800e986 */ /* 0x0001e2000c101112 */
[----:B------:R-:W-:Y:S01]  /*db50*/  ISETP.LT.OR P6, PT, R35, 0xba, !P1 ;  /* 0x000000ba2300780c */ /* 0x000fe20004fc1670 */
[----:B-----5:R-:W-:Y:S01]  /*db60*/  FMUL R2, R2, UR20 ;  /* 0x0000001402027c20 */ /* 0x020fe20008400000 */
[----:B------:R-:W-:Y:S01]  /*db70*/  F2FP.SATFINITE.E4M3.F32.PACK_AB_MERGE_C R7, RZ, R7, RZ ;  /* 0x00000007ff07723e */ /* 0x000fe200048070ff */
[----:B------:R-:W-:Y:S01]  /*db80*/  @!P3 STG.E.U8 desc[UR18][R26.64+0xb0], R17 ;  /* 0x0000b0111a00b986 */ /* 0x000fe2000c101112 */
[----:B------:R-:W-:Y:S01]  /*db90*/  FMUL R3, R3, UR20 ;  /* 0x0000001403037c20 */ /* 0x000fe20008400000 */
[----:B------:R-:W-:Y:S01]  /*dba0*/  FMUL R4, R4, UR20 ;  /* 0x0000001404047c20 */ /* 0x000fe20008400000 */
[C---:B------:R-:W-:Y:S01]  /*dbb0*/  ISETP.LT.OR P3, PT, R35.reuse, 0xb9, !P0 ;  /* 0x000000b92300780c */ /* 0x040fe20004761670 */
[----:B------:R1:W-:Y:S01]  /*dbc0*/  @!P4 STG.E.U8 desc[UR18][R26.64+0xb1], R9 ;  /* 0x0000b1091a00c986 */ /* 0x0003e2000c101112 */
[----:B------:R-:W-:Y:S01]  /*dbd0*/  ISETP.LT.OR P4, PT, R35, 0xba, !P0 ;  /* 0x000000ba2300780c */ /* 0x000fe20004781670 */
[----:B------:R-:W-:Y:S01]  /*dbe0*/  FMUL R6, R6, UR20 ;  /* 0x0000001406067c20 */ /* 0x000fe20008400000 */
[----:B------:R-:W-:Y:S01]  /*dbf0*/  FMUL R5, R5, UR20 ;  /* 0x0000001405057c20 */ /* 0x000fe20008400000 */
[----:B------:R3:W-:Y:S01]  /*dc00*/  @!P5 STG.E.U8 desc[UR18][R24.64+0xb8], R13 ;  /* 0x0000b80d1800d986 */ /* 0x0007e2000c101112 */
[----:B------:R-:W-:Y:S01]  /*dc10*/  ISETP.LT.OR P5, PT, R35, 0xc1, !P1 ;  /* 0x000000c12300780c */ /* 0x000fe20004fa1670 */
[----:B------:R-:W-:Y:S01]  /*dc20*/  FMUL R0, R0, UR20 ;  /* 0x0000001400007c20 */ /* 0x000fe20008400000 */
[----:B0-----:R-:W-:Y:S01]  /*dc30*/  F2FP.SATFINITE.E4M3.F32.PACK_AB_MERGE_C R11, RZ, R6, RZ ;  /* 0x00000006ff0b723e */ /* 0x001fe200048070ff */
[----:B------:R-:W2:Y:S01]  /*dc40*/  LDL.LU R225, [R1+0x1c] ;  /* 0x00001c0001e17983 */ /* 0x000ea20000300800 */
[----:B------:R-:W-:-:S03]  /*dc50*/  F2FP.SATFINITE.E4M3.F32.PACK_AB_MERGE_C R5, RZ, R5, RZ ;  /* 0x00000005ff05723e */ /* 0x000fc600048070ff */
[----:B------:R0:W-:Y:S01]  /*dc60*/  @!P6 STG.E.U8 desc[UR18][R24.64+0xb9], R7 ;  /* 0x0000b9071800e986 */ /* 0x0001e2000c101112 */
[----:B-1----:R-:W-:Y:S01]  /*dc70*/  F2FP.SATFINITE.E4M3.F32.PACK_AB_MERGE_C R9, RZ, R4, RZ ;  /* 0x00000004ff09723e */ /* 0x002fe200048070ff */
[----:B------:R-:W-:Y:S01]  /*dc80*/  FMUL R4, R227, UR20 ;  /* 0x00000014e3047c20 */ /* 0x000fe20008400000 */
[C---:B------:R-:W-:Y:S01]  /*dc90*/  ISETP.LT.OR P6, PT, R35.reuse, 0xc2, !P1 ;  /* 0x000000c22300780c */ /* 0x040fe20004fc1670 */
[----:B------:R-:W-:Y:S01]  /*dca0*/  @!P3 STG.E.U8 desc[UR18][R26.64+0xb8], R11 ;  /* 0x0000b80b1a00b986 */ /* 0x000fe2000c101112 */
[----:B---3--:R-:W-:Y:S01]  /*dcb0*/  F2FP.SATFINITE.E4M3.F32.PACK_AB_MERGE_C R13, RZ, R2, RZ ;  /* 0x00000002ff0d723e */ /* 0x008fe200048070ff */
[----:B----4-:R-:W-:Y:S01]  /*dcc0*/  FMUL R2, R224, UR20 ;  /* 0x00000014e0027c20 */ /* 0x010fe20008400000 */
[----:B------:R-:W-:Y:S01]  /*dcd0*/  ISETP.LT.OR P3, PT, R35, 0xc1, !P0 ;  /* 0x000000c12300780c */ /* 0x000fe20004761670 */
[----:B------:R-:W3:Y:S01]  /*dce0*/  LDL.LU R224, [R1+0x20] ;  /* 0x0000200001e07983 */ /* 0x000ee20000300800 */
[----:B0-----:R-:W-:Y:S01]  /*dcf0*/  F2FP.SATFINITE.E4M3.F32.PACK_AB_MERGE_C R7, RZ, R3, RZ ;  /* 0x00000003ff07723e */ /* 0x001fe200048070ff */
[----:B------:R-:W-:-:S02]  /*dd00*/  FMUL R3, R226, UR20 ;  /* 0x00000014e2037c20 */ /* 0x000fc40008400000 */
[----:B------:R0:W-:Y:S01]  /*dd10*/  @!P4 STG.E.U8 desc[UR18][R26.64+0xb9], R5 ;  /* 0x0000b9051a00c986 */ /* 0x0001e2000c101112 */
[----:B------:R-:W-:-:S03]  /*dd20*/  ISETP.LT.OR P4, PT, R35, 0xc2, !P0 ;  /* 0x000000c22300780c */ /* 0x000fc60004781670 */
[----:B------:R-:W4:Y:S04]  /*dd30*/  LDL.LU R226, [R1+0x24] ;  /* 0x0000240001e27983 */ /* 0x000f280000300800 */
[----:B------:R-:W4:Y:S04]  /*dd40*/  LDL.LU R227, [R1+0x28] ;  /* 0x0000280001e37983 */ /* 0x000f280000300800 */
[----:B------:R-:W-:Y:S01]  /*dd50*/  @!P5 STG.E.U8 desc[UR18][R24.64+0xc0], R9 ;  /* 0x0000c0091800d986 */ /* 0x000fe2000c101112 */
[C---:B------:R-:W-:Y:S02]  /*dd60*/  ISETP.LT.OR P5, PT, R35.reuse, 0xc9, !P1 ;  /* 0x000000c92300780c */ /* 0x040fe40004fa1670 */
[----:B0-----:R-:W-:Y:S01]  /*dd70*/  F2FP.SATFINITE.E4M3.F32.PACK_AB_MERGE_C R5, RZ, R0, RZ ;  /* 0x00000000ff05723e */ /* 0x001fe200048070ff */
[----:B------:R0:W-:Y:S01]  /*dd80*/  @!P6 STG.E.U8 desc[UR18][R24.64+0xc1], R7 ;  /* 0x0000c1071800e986 */ /* 0x0001e2000c101112 */
[----:B------:R-:W-:-:S03]  /*dd90*/  ISETP.LT.OR P6, PT, R35, 0xca, !P1 ;  /* 0x000000ca2300780c */ /* 0x000fc60004fc1670 */
[----:B------:R-:W-:Y:S01]  /*dda0*/  @!P3 STG.E.U8 desc[UR18][R26.64+0xc0], R13 ;  /* 0x0000c00d1a00b986 */ /* 0x000fe2000c101112 */
[----:B------:R-:W-:-:S03]  /*ddb0*/  ISETP.LT.OR P3, PT, R35, 0xc9, !P0 ;  /* 0x000000c92300780c */ /* 0x000fc60004761670 */
[----:B------:R1:W-:Y:S01]  /*ddc0*/  @!P4 STG.E.U8 desc[UR18][R26.64+0xc1], R5 ;  /* 0x0000c1051a00c986 */ /* 0x0003e2000c101112 */
[----:B0-----:R-:W-:Y:S02]  /*ddd0*/  F2FP.SATFINITE.E4M3.F32.PACK_AB_MERGE_C R7, RZ, R2, RZ ;  /* 0x00000002ff07723e */ /* 0x001fe400048070ff */
[----:B------:R-:W-:-:S03]  /*dde0*/  ISETP.LT.OR P4, PT, R35, 0xca, !P0 ;  /* 0x000000ca2300780c */ /* 0x000fc60004781670 */
[----:B------:R0:W-:Y:S01]  /*ddf0*/  @!P5 STG.E.U8 desc[UR18][R24.64+0xc8], R7 ;  /* 0x0000c8071800d986 */ /* 0x0001e2000c101112 */
[----:B------:R-:W-:Y:S02]  /*de00*/  ISETP.LT.OR P5, PT, R35, 0xd1, !P1 ;  /* 0x000000d12300780c */ /* 0x000fe40004fa1670 */
[----:B------:R-:W-:Y:S02]  /*de10*/  F2FP.SATFINITE.E4M3.F32.PACK_AB_MERGE_C R9, RZ, R3, RZ ;  /* 0x00000003ff09723e */ /* 0x000fe400048070ff */
[----:B------:R-:W-:-:S03]  /*de20*/  F2FP.SATFINITE.E4M3.F32.PACK_AB_MERGE_C R11, RZ, R4, RZ ;  /* 0x00000004ff0b723e */ /* 0x000fc600048070ff */
[----:B------:R0:W-:Y:S04]  /*de30*/  @!P6 STG.E.U8 desc[UR18][R24.64+0xc9], R9 ;  /* 0x0000c9091800e986 */ /* 0x0001e8000c101112 */
[----:B------:R-:W-:Y:S01]  /*de40*/  @!P3 STG.E.U8 desc[UR18][R26.64+0xc8], R11 ;  /* 0x0000c80b1a00b986 */ /* 0x000fe2000c101112 */
[----:B--2---:R-:W-:Y:S01]  /*de50*/  FMUL R2, R220, UR20 ;  /* 0x00000014dc027c20 */ /* 0x004fe20008400000 */
[----:B------:R-:W-:Y:S02]  /*de60*/  FMUL R0, R221, UR20 ;  /* 0x00000014dd007c20 */ /* 0x000fe40008400000 */
[----:B------:R-:W2:Y:S03]  /*de70*/  LDL.LU R221, [R1+0x2c] ;  /* 0x00002c0001dd7983 */ /* 0x000ea60000300800 */
[----:B-1----:R-:W-:Y:S01]  /*de80*/  F2FP.SATFINITE.E4M3.F32.PACK_AB_MERGE_C R5, RZ, R0, RZ ;  /* 0x00000000ff05723e */ /* 0x002fe200048070ff */
[----:B------:R-:W2:Y:S01]  /*de90*/  LDL.LU R220, [R1+0x30] ;  /* 0x0000300001dc7983 */ /* 0x000ea20000300800 */
[----:B------:R-:W-:Y:S01]  /*dea0*/  FMUL R0, R223, UR20 ;  /* 0x00000014df007c20 */ /* 0x000fe20008400000 */
[----:B------:R-:W-:Y:S01]  /*deb0*/  FMUL R3, R222, UR20 ;  /* 0x00000014de037c20 */ /* 0x000fe20008400000 */
[----:B0-----:R-:W-:Y:S01]  /*dec0*/  F2FP.SATFINITE.E4M3.F32.PACK_AB_MERGE_C R7, RZ, R2, RZ ;  /* 0x00000002ff07723e */ /* 0x001fe200048070ff */
[----:B------:R-:W2:Y:S02]  /*ded0*/  LDL.LU R222, [R1+0x34] ;  /* 0x0000340001de7983 */ /* 0x000ea40000300800 */
[----:B------:R-:W-:-:S02]  /*dee0*/  F2FP.SATFINITE.E4M3.F32.PACK_AB_MERGE_C R13, RZ, R0, RZ ;  /* 0x00000000ff0d723e */ /* 0x000fc400048070ff */
[----:B------:R-:W2:Y:S01]  /*def0*/  LDL.LU R223, [R1+0x38] ;  /* 0x0000380001df7983 */ /* 0x000ea20000300800 */
[----:B------:R-:W-:Y:S01]  /*df00*/  F2FP.SATFINITE.E4M3.F32.PACK_AB_MERGE_C R9, RZ, R3, RZ ;  /* 0x00000003ff09723e */ /* 0x000fe200048070ff */
[----:B------:R-:W-:Y:S02]  /*df10*/  FMUL R2, R225, UR20 ;  /* 0x00000014e1027c20 */ /* 0x000fe40008400000 */
[----:B------:R-:W2:Y:S04]  /*df20*/  LDL.LU R225, [R1+0x3c] ;  /* 0x00003c0001e17983 */ /* 0x000ea80000300800 */
[----:B------:R-:W-:Y:S01]  /*df30*/  @!P4 STG.E.U8 desc[UR18][R26.64+0xc9], R5 ;  /* 0x0000c9051a00c986 */ /* 0x000fe2000c101112 */
[----:B---3--:R-:W-:-:S03]  /*df40*/  FMUL R0, R224, UR20 ;  /* 0x00000014e0007c20 */ /* 0x008fc60008400000 */
[----:B------:R0:W-:Y:S04]  /*df50*/  @!P5 STG.E.U8 desc[UR18][R24.64+0xd0], R7 ;  /* 0x0000d0071800d986 */ /* 0x0001e8000c101112 */
[----:B------:R-:W3:Y:S01]  /*df60*/  LDL.LU R224, [R1+0x40] ;  /* 0x0000400001e07983 */ /* 0x000ee20000300800 */
[----:B----4-:R-:W-:-:S03]  /*df70*/  FMUL R3, R226, UR20 ;  /* 0x00000014e2037c20 */ /* 0x010fc60008400000 */
[----:B------:R-:W4:Y:S01]  /*df80*/  LDL.LU R226, [R1+0x44] ;  /* 0x0000440001e27983 */ /* 0x000f220000300800 */
[----:B0-----:R-:W-:Y:S01]  /*df90*/  F2FP.SATFINITE.E4M3.F32.PACK_AB_MERGE_C R7, RZ, R0, RZ ;  /* 0x00000000ff07723e */ /* 0x001fe200048070ff */
[----:B------:R-:W-:Y:S02]  /*dfa0*/  FMUL R0, R227, UR20 ;  /* 0x00000014e3007c20 */ /* 0x000fe40008400000 */
[----:B------:R-:W4:Y:S01]  /*dfb0*/  LDL.LU R227, [R1+0x48] ;  /* 0x0000480001e37983 */ /* 0x000f220000300800 */
[C---:B------:R-:W-:Y:S02]  /*dfc0*/  ISETP.LT.OR P6, PT, R35.reuse, 0xd2, !P1 ;  /* 0x000000d22300780c */ /* 0x040fe40004fc1670 */
[C---:B------:R-:W-:Y:S01]  /*dfd0*/  ISETP.LT.OR P4, PT, R35.reuse, 0xd2, !P0 ;  /* 0x000000d22300780c */ /* 0x040fe20004781670 */
[----:B------:R-:W4:Y:S01]  /*dfe0*/  LDL.LU R219, [R1+0x4c] ;  /* 0x00004c0001db7983 */ /* 0x000f220000300800 */
[----:B------:R-:W-:Y:S02]  /*dff0*/  F2FP.SATFINITE.E4M3.F32.PACK_AB_MERGE_C R5, RZ, R2, RZ ;  /* 0x00000002ff05723e */ /* 0x000fe400048070ff */
[----:B------:R-:W-:-:S02]  /*e000*/  ISETP.LT.OR P3, PT, R35, 0xd1, !P0 ;  /* 0x000000d12300780c */ /* 0x000fc40004761670 */
[----:B------:R-:W-:Y:S02]  /*e010*/  ISETP.LT.OR P5, PT, R35, 0xd9, !P1 ;  /* 0x000000d92300780c */ /* 0x000fe40004fa1670 */
[----:B------:R-:W-:-:S03]  /*e020*/  F2FP.SATFINITE.E4M3.F32.PACK_AB_MERGE_C R11, RZ, R0, RZ ;  /* 0x00000000ff0b723e */ /* 0x000fc600048070ff */
[----:B------:R0:W-:Y:S01]  /*e030*/  @!P6 STG.E.U8 desc[UR18][R24.64+0xd1], R9 ;  /* 0x0000d1091800e986 */ /* 0x0001e2000c101112 */
[----:B------:R-:W-:-:S03]  /*e040*/  ISETP.LT.OR P6, PT, R35, 0xda, !P1 ;  /* 0x000000da2300780c */ /* 0x000fc60004fc1670 */
[----:B------:R1:W-:Y:S01]  /*e050*/  @!P4 STG.E.U8 desc[UR18][R26.64+0xd1], R5 ;  /* 0x0000d1051a00c986 */ /* 0x0003e2000c101112 */
[----:B------:R-:W-:-:S03]  /*e060*/  ISETP.LT.OR P4, PT, R35, 0xda, !P0 ;  /* 0x000000da2300780c */ /* 0x000fc60004781670 */
[----:B------:R-:W-:Y:S01]  /*e070*/  @!P3 STG.E.U8 desc[UR18][R26.64+0xd0], R13 ;  /* 0x0000d00d1a00b986 */ /* 0x000fe2000c101112 */
[----:B0-----:R-:W-:-:S03]  /*e080*/  F2FP.SATFINITE.E4M3.F32.PACK_AB_MERGE_C R9, RZ, R3, RZ ;  /* 0x00000003ff09723e */ /* 0x001fc600048070ff */
[----:B------:R0:W-:Y:S04]  /*e090*/  @!P5 STG.E.U8 desc[UR18][R24.64+0xd8], R7 ;  /* 0x0000d8071800d986 */ /* 0x0001e8000c101112 */
[----:B------:R0:W-:Y:S01]  /*e0a0*/  @!P6 STG.E.U8 desc[UR18][R24.64+0xd9], R9 ;  /* 0x0000d9091800e986 */ /* 0x0001e2000c101112 */
[----:B--2---:R-:W-:-:S03]  /*e0b0*/  FMUL R0, R221, UR20 ;  /* 0x00000014dd007c20 */ /* 0x004fc60008400000 */
[----:B------:R-:W2:Y:S01]  /*e0c0*/  LDL.LU R221, [R1+0x50] ;  /* 0x0000500001dd7983 */ /* 0x000ea20000300800 */
[----:B------:R-:W-:-:S03]  /*e0d0*/  FMUL R2, R220, UR20 ;  /* 0x00000014dc027c20 */ /* 0x000fc60008400000 */
[----:B------:R-:W2:Y:S01]  /*e0e0*/  LDL.LU R220, [R1+0x54] ;  /* 0x0000540001dc7983 */ /* 0x000ea20000300800 */
[----:B-1----:R-:W-:Y:S01]  /*e0f0*/  F2FP.SATFINITE.E4M3.F32.PACK_AB_MERGE_C R5, RZ, R0, RZ ;  /* 0x00000000ff05723e */ /* 0x002fe200048070ff */
[----:B------:R-:W-:Y:S02]  /*e100*/  FMUL R3, R222, UR20 ;  /* 0x00000014de037c20 */ /* 0x000fe40008400000 */
[----:B------:R-:W2:Y:S01]  /*e110*/  LDL.LU R222, [R1+0x58] ;  /* 0x0000580001de7983 */ /* 0x000ea20000300800 */
[----:B0-----:R-:W-:Y:S01]  /*e120*/  F2FP.SATFINITE.E4M3.F32.PACK_AB_MERGE_C R7, RZ, R2, RZ ;  /* 0x00000002ff07723e */ /* 0x001fe200048070ff */
[----:B------:R-:W-:Y:S01]  /*e130*/  FMUL R4, R223, UR20 ;  /* 0x00000014df047c20 */ /* 0x000fe20008400000 */
[----:B------:R-:W-:Y:S01]  /*e140*/  F2FP.SATFINITE.E4M3.F32.PACK_AB_MERGE_C R9, RZ, R3, RZ ;  /* 0x00000003ff09723e */ /* 0x000fe200048070ff */
[----:B------:R-:W2:Y:S01]  /*e150*/  LDL.LU R223, [R1+0x5c] ;  /* 0x00005c0001df7983 */ /* 0x000ea20000300800 */
[----:B------:R-:W-:-:S03]  /*e160*/  FMUL R0, R225, UR20 ;  /* 0x00000014e1007c20 */ /* 0x000fc60008400000 */
[----:B------:R0:W-:Y:S04]  /*e170*/  @!P4 STG.E.U8 desc[UR18][R26.64+0xd9], R5 ;  /* 0x0000d9051a00c986 */ /* 0x0001e8000c101112 */
[----:B------:R-:W2:Y:S01]  /*e180*/  LDL.LU R225, [R1+0x60] ;  /* 0x0000600001e17983 */ /* 0x000ea20000300800 */
[----:B0-----:R-:W-:Y:S01]  /*e190*/  F2FP.SATFINITE.E4M3.F32.PACK_AB_MERGE_C R5, RZ, R0, RZ ;  /* 0x00000000ff05723e */ /* 0x001fe200048070ff */
[----:B---3--:R-:W-:Y:S02]  /*e1a0*/  FMUL R2, R224, UR20 ;  /* 0x00000014e0027c20 */ /* 0x008fe40008400000 */
[----:B------:R-:W3:Y:S01]  /*e1b0*/  LDL.LU R224, [R1+0x64] ;  /* 0x0000640001e07983 */ /* 0x000ee20000300800 */
[----:B----4-:R-:W-:-:S03]  /*e1c0*/  FMUL R3, R226, UR20 ;  /* 0x00000014e2037c20 */ /* 0x010fc60008400000 */
[----:B------:R-:W4:Y:S01]  /*e1d0*/  LDL.LU R226, [R1+0x68] ;  /* 0x0000680001e27983 */ /* 0x000f220000300800 */
[----:B------:R-:W-:-:S03]  /*e1e0*/  FMUL R0, R227, UR20 ;  /* 0x00000014e3007c20 */ /* 0x000fc60008400000 */
[----:B------:R-:W4:Y:S01]  /*e1f0*/  LDL.LU R227, [R1+0x6c] ;  /* 0x00006c0001e37983 */ /* 0x000f220000300800 */
[C---:B------:R-:W-:Y:S02]  /*e200*/  ISETP.LT.OR P3, PT, R35.reuse, 0xd9, !P0 ;  /* 0x000000d92300780c */ /* 0x040fe40004761670 */
[C---:B------:R-:W-:Y:S02]  /*e210*/  ISETP.LT.OR P5, PT, R35.reuse, 0xe1, !P1 ;  /* 0x000000e12300780c */ /* 0x040fe40004fa1670 */
[C---:B------:R-:W-:Y:S02]  /*e220*/  ISETP.LT.OR P6, PT, R35.reuse, 0xe2, !P1 ;  /* 0x000000e22300780c */ /* 0x040fe40004fc1670 */
[----:B------:R-:W-:-:S07]  /*e230*/  ISETP.LT.OR P4, PT, R35, 0xe2, !P0 ;  /* 0x000000e22300780c */ /* 0x000fce0004781670 */
[----:B------:R-:W-:Y:S01]  /*e240*/  @!P3 STG.E.U8 desc[UR18][R26.64+0xd8], R11 ;  /* 0x0000d80b1a00b986 */ /* 0x000fe2000c101112 */
[----:B------:R-:W-:-:S03]  /*e250*/  ISETP.LT.OR P3, PT, R35, 0xe1, !P0 ;  /* 0x000000e12300780c */ /* 0x000fc60004761670 */
[----:B------:R0:W-:Y:S01]  /*e260*/  @!P5 STG.E.U8 desc[UR18][R24.64+0xe0], R7 ;  /* 0x0000e0071800d986 */ /* 0x0001e2000c101112 */
[----:B------:R-:W-:-:S03]  /*e270*/  ISETP.LT.OR P5, PT, R35, 0xe9, !P1 ;  /* 0x000000e92300780c */ /* 0x000fc60004fa1670 */
[----:B------:R1:W-:Y:S01]  /*e280*/  @!P6 STG.E.U8 desc[UR18][R24.64+0xe1], R9 ;  /* 0x0000e1091800e986 */ /* 0x0003e2000c101112 */
[----:B------:R-:W-:Y:S02]  /*e290*/  ISETP.LT.OR P6, PT, R35, 0xea, !P1 ;  /* 0x000000ea2300780c */ /* 0x000fe40004fc1670 */
[----:B------:R-:W-:Y:S01]  /*e2a0*/  F2FP.SATFINITE.E4M3.F32.PACK_AB_MERGE_C R13, RZ, R4, RZ ;  /* 0x00000004ff0d723e */ /* 0x000fe200048070ff */
[----:B------:R1:W-:Y:S01]  /*e2b0*/  @!P4 STG.E.U8 desc[UR18][R26.64+0xe1], R5 ;  /* 0x0000e1051a00c986 */ /* 0x0003e2000c101112 */
[----:B0-----:R-:W-:-:S03]  /*e2c0*/  F2FP.SATFINITE.E4M3.F32.PACK_AB_MERGE_C R7, RZ, R2, RZ ;  /* 0x00000002ff07723e */ /* 0x001fc600048070ff */
[----:B------:R-:W-:Y:S01]  /*e2d0*/  @!P3 STG.E.U8 desc[UR18][R26.64+0xe0], R13 ;  /* 0x0000e00d1a00b986 */ /* 0x000fe2000c101112 */
[----:B-1----:R-:W-:-:S03]  /*e2e0*/  F2FP.SATFINITE.E4M3.F32.PACK_AB_MERGE_C R9, RZ, R3, RZ ;  /* 0x00000003ff09723e */ /* 0x002fc600048070ff */
[----:B------:R0:W-:Y:S01]  /*e2f0*/  @!P5 STG.E.U8 desc[UR18][R24.64+0xe8], R7 ;  /* 0x0000e8071800d986 */ /* 0x0001e2000c101112 */
[C---:B------:R-:W-:Y:S02]  /*e300*/  ISETP.LT.OR P3, PT, R35.reuse, 0xe9, !P0 ;  /* 0x000000e92300780c */ /* 0x040fe40004761670 */
[C---:B------:R-:W-:Y:S01]  /*e310*/  ISETP.LT.OR P4, PT, R35.reuse, 0xea, !P0 ;  /* 0x000000ea2300780c */ /* 0x040fe20004781670 */
[----:B------:R1:W-:Y:S01]  /*e320*/  @!P6 STG.E.U8 desc[UR18][R24.64+0xe9], R9 ;  /* 0x0000e9091800e986 */ /* 0x0003e2000c101112 */
[----:B------:R-:W-:Y:S01]  /*e330*/  ISETP.LT.OR P5, PT, R35, 0xf1, !P1 ;  /* 0x000000f12300780c */ /* 0x000fe20004fa1670 */
[----:B------:R-:W-:Y:S01]  /*e340*/  FMUL R2, R219, UR20 ;  /* 0x00000014db027c20 */ /* 0x000fe20008400000 */
[----:B------:R-:W-:Y:S02]  /*e350*/  ISETP.LT.OR P6, PT, R35, 0xf2, !P1 ;  /* 0x000000f22300780c */ /* 0x000fe40004fc1670 */
[----:B------:R-:W-:Y:S02]  /*e360*/  F2FP.SATFINITE.E4M3.F32.PACK_AB_MERGE_C R11, RZ, R0, RZ ;  /* 0x00000000ff0b723e */ /* 0x000fe400048070ff */
[----:B------:R-:W-:-:S03]  /*e370*/  F2FP.SATFINITE.E4M3.F32.PACK_AB_MERGE_C R5, RZ, R2, RZ ;  /* 0x00000002ff05723e */ /* 0x000fc600048070ff */
[----:B------:R-:W-:Y:S01]  /*e380*/  @!P3 STG.E.U8 desc[UR18][R26.64+0xe8], R11 ;  /* 0x0000e80b1a00b986 */ /* 0x000fe2000c101112 */
[----:B------:R-:W-:-:S03]  /*e390*/  ISETP.LT.OR P3, PT, R35, 0xf1, !P0 ;  /* 0x000000f12300780c */ /* 0x000fc60004761670 */
[----:B------:R-:W-:Y:S01]  /*e3a0*/  @!P4 STG.E.U8 desc[UR18][R26.64+0xe9], R5 ;  /* 0x0000e9051a00c986 */ /* 0x000fe2000c101112 */
[C---:B------:R-:W-:Y:S02]  /*e3b0*/  ISETP.LT.OR P4, PT, R35.reuse, 0xf9, !P1 ;  /* 0x000000f92300780c */ /* 0x040fe40004f81670 */
[----:B------:R-:W-:Y:S01]  /*e3c0*/  ISETP.LT.OR P1, PT, R35, 0xfa, !P1 ;  /* 0x000000fa2300780c */ /* 0x000fe20004f21670 */
[----:B--2---:R-:W-:Y:S01]  /*e3d0*/  FMUL R0, R221, UR20 ;  /* 0x00000014dd007c20 */ /* 0x004fe20008400000 */
[----:B------:R-:W-:-:S04]  /*e3e0*/  FMUL R3, R220, UR20 ;  /* 0x00000014dc037c20 */ /* 0x000fc80008400000 */
[----:B0-----:R-:W-:Y:S02]  /*e3f0*/  F2FP.SATFINITE.E4M3.F32.PACK_AB_MERGE_C R7, RZ, R0, RZ ;  /* 0x00000000ff07723e */ /* 0x001fe400048070ff */
[----:B-1----:R-:W-:Y:S01]  /*e400*/  F2FP.SATFINITE.E4M3.F32.PACK_AB_MERGE_C R9, RZ, R3, RZ ;  /* 0x00000003ff09723e */ /* 0x002fe200048070ff */
[----:B------:R-:W-:Y:S02]  /*e410*/  FMUL R0, R222, UR20 ;  /* 0x00000014de007c20 */ /* 0x000fe40008400000 */
[----:B------:R0:W-:Y:S01]  /*e420*/  @!P5 STG.E.U8 desc[UR18][R24.64+0xf0], R7 ;  /* 0x0000f0071800d986 */ /* 0x0001e2000c101112 */
[----:B------:R-:W-:-:S03]  /*e430*/  ISETP.LT.OR P5, PT, R35, 0xf2, !P0 ;  /* 0x000000f22300780c */ /* 0x000fc600047a1670 */
[----:B------:R1:W-:Y:S01]  /*e440*/  @!P6 STG.E.U8 desc[UR18][R24.64+0xf1], R9 ;  /* 0x0000f1091800e986 */ /* 0x0003e2000c101112 */
[----:B------:R-:W-:Y:S02]  /*e450*/  ISETP.LT.OR P6, PT, R35, 0xf9, !P0 ;  /* 0x000000f92300780c */ /* 0x000fe400047c1670 */
[----:B------:R-:W-:Y:S01]  /*e460*/  F2FP.SATFINITE.E4M3.F32.PACK_AB_MERGE_C R13, RZ, R0, RZ ;  /* 0x00000000ff0d723e */ /* 0x000fe200048070ff */
[----:B------:R-:W-:Y:S01]  /*e470*/  FMUL R0, R223, UR20 ;  /* 0x00000014df007c20 */ /* 0x000fe20008400000 */
[----:B------:R-:W-:Y:S01]  /*e480*/  ISETP.LT.OR P0, PT, R35, 0xfa, !P0 ;  /* 0x000000fa2300780c */ /* 0x000fe20004701670 */
[----:B------:R-:W-:-:S03]  /*e490*/  FMUL R2, R225, UR20 ;  /* 0x00000014e1027c20 */ /* 0x000fc60008400000 */
[----:B0-----:R-:W-:Y:S02]  /*e4a0*/  F2FP.SATFINITE.E4M3.F32.PACK_AB_MERGE_C R7, RZ, R0, RZ ;  /* 0x00000000ff07723e */ /* 0x001fe400048070ff */
[----:B-1----:R-:W-:Y:S01]  /*e4b0*/  F2FP.SATFINITE.E4M3.F32.PACK_AB_MERGE_C R9, RZ, R2, RZ ;  /* 0x00000002ff09723e */ /* 0x002fe200048070ff */
[----:B---3--:R-:W-:Y:S01]  /*e4c0*/  FMUL R3, R224, UR20 ;  /* 0x00000014e0037c20 */ /* 0x008fe20008400000 */
[----:B----4-:R-:W-:Y:S01]  /*e4d0*/  FMUL R4, R226, UR20 ;  /* 0x00000014e2047c20 */ /* 0x010fe20008400000 */
[----:B------:R-:W-:-:S03]  /*e4e0*/  FMUL R5, R227, UR20 ;  /* 0x00000014e3057c20 */ /* 0x000fc60008400000 */
[----:B------:R-:W-:Y:S02]  /*e4f0*/  F2FP.SATFINITE.E4M3.F32.PACK_AB_MERGE_C R3, RZ, R3, RZ ;  /* 0x00000003ff03723e */ /* 0x000fe400048070ff */
[----:B------:R-:W-:Y:S02]  /*e500*/  F2FP.SATFINITE.E4M3.F32.PACK_AB_MERGE_C R11, RZ, R4, RZ ;  /* 0x00000004ff0b723e */ /* 0x000fe400048070ff */
[----:B------:R-:W-:Y:S01]  /*e510*/  F2FP.SATFINITE.E4M3.F32.PACK_AB_MERGE_C R5, RZ, R5, RZ ;  /* 0x00000005ff05723e */ /* 0x000fe200048070ff */
[----:B------:R0:W-:Y:S04]  /*e520*/  @!P3 STG.E.U8 desc[UR18][R26.64+0xf0], R13 ;  /* 0x0000f00d1a00b986 */ /* 0x0001e8000c101112 */
[----:B------:R0:W-:Y:S04]  /*e530*/  @!P5 STG.E.U8 desc[UR18][R26.64+0xf1], R7 ;  /* 0x0000f1071a00d986 */ /* 0x0001e8000c101112 */
[----:B------:R0:W-:Y:S04]  /*e540*/  @!P4 STG.E.U8 desc[UR18][R24.64+0xf8], R9 ;  /* 0x0000f8091800c986 */ /* 0x0001e8000c101112 */
[----:B------:R0:W-:Y:S04]  /*e550*/  @!P1 STG.E.U8 desc[UR18][R24.64+0xf9], R3 ;  /* 0x0000f90318009986 */ /* 0x0001e8000c101112 */
[----:B------:R0:W-:Y:S04]  /*e560*/  @!P6 STG.E.U8 desc[UR18][R26.64+0xf8], R11 ;  /* 0x0000f80b1a00e986 */ /* 0x0001e8000c101112 */
[----:B------:R0:W-:Y:S02]  /*e570*/  @!P0 STG.E.U8 desc[UR18][R26.64+0xf9], R5 ;  /* 0x0000f9051a008986 */ /* 0x0001e4000c101112 */
.L_x_293:
[----:B------:R-:W-:Y:S05]  /*e580*/  BSYNC B0 ;  /* 0x0000000000007941 */ /* 0x000fea0003800000 */
.L_x_35:
[----:B0----5:R-:W2:Y:S04]  /*e590*/  LDL.LU R3, [R1+0x78] ;  /* 0x0000780001037983 */ /* 0x021ea80000300800 */
[----:B------:R-:W2:Y:S01]  /*e5a0*/  LDL.LU R2, [R1+0x7c] ;  /* 0x00007c0001027983 */ /* 0x000ea20000300800 */
[----:B------:R-:W-:Y:S01]  /*e5b0*/  ULDC UR6, c[0x0][0xc] ;  /* 0x0000030000067ab9 */ /* 0x000fe20000000800 */
[----:B------:R-:W-:Y:S01]  /*e5c0*/  ULDC UR7, c[0x0][0x10] ;  /* 0x0000040000077ab9 */ /* 0x000fe20000000800 */
[----:B------:R-:W2:Y:S01]  /*e5d0*/  LDC R5, c[0x0][0x14] ;  /* 0x00000500ff057b82 */ /* 0x000ea20000000800 */
[----:B------:R-:W-:Y:S01]  /*e5e0*/  UIMAD.WIDE.U32 UR6, UR6, UR7, URZ ;  /* 0x00000007060672a5 */ /* 0x000fe2000f8e003f */
[----:B------:R-:W-:Y:S01]  /*e5f0*/  PRMT R0, RZ, 0x7610, R0 ;  /* 0x00007610ff007816 */ /* 0x000fe20000000000 */
[----:B------:R-:W-:-:S04]  /*e600*/  UMOV UR22, 0xffffffff ;  /* 0xffffffff00167882 */ /* 0x000fc80000000000 */
[----:B--2---:R-:W-:-:S04]  /*e610*/  IMAD.WIDE.U32 R2, R5, UR6, R2 ;  /* 0x0000000605027c25 */ /* 0x004fc8000f8e0002 */
[----:B------:R-:W-:Y:S01]  /*e620*/  IMAD R5, R5, UR7, RZ ;  /* 0x0000000705057c24 */ /* 0x000fe2000f8e02ff */
[----:B------:R-:W-:Y:S01]  /*e630*/  ULDC.64 UR6, c[0x0][0x650] ;  /* 0x0001940000067ab9 */ /* 0x000fe20000000a00 */
[----:B------:R-:W-:Y:S01]  /*e640*/  IMAD.MOV.U32 R19, RZ, RZ, R2 ;  /* 0x000000ffff137224 */ /* 0x000fe200078e0002 */
[----:B------:R-:W-:Y:S01]  /*e650*/  ISETP.GE.U32.AND P0, PT, R2, UR6, PT ;  /* 0x0000000602007c0c */ /* 0x000fe2000bf06070 */
[----:B------:R-:W-:Y:S02]  /*e660*/  IMAD.IADD R22, R3, 0x1, R5 ;  /* 0x0000000103167824 */ /* 0x000fe400078e0205 */
[----:B------:R-:W-:-:S03]  /*e670*/  IMAD.MOV.U32 R2, RZ, RZ, -0x1 ;  /* 0xffffffffff027424 */ /* 0x000fc600078e00ff */
[----:B------:R0:W-:Y:S01]  /*e680*/  STL [R1+0x78], R22 ;  /* 0x0000781601007387 */ /* 0x0001e20000100800 */
[----:B------:R-:W-:-:S03]  /*e690*/  ISETP.GE.U32.AND.EX P0, PT, R22, UR7, PT, P0 ;  /* 0x0000000716007c0c */ /* 0x000fc6000bf06100 */
[----:B------:R0:W-:Y:S04]  /*e6a0*/  STL [R1+0x7c], R19 ;  /* 0x00007c1301007387 */ /* 0x0001e80000100800 */
[----:B------:R0:W-:Y:S06]  /*e6b0*/  STL [R1+0x80], R2 ;  /* 0x0000800201007387 */ /* 0x0001ec0000100800 */
[----:B------:R-:W-:Y:S05]  /*e6c0*/  @P0 BRA `(.L_x_294) ;  /* 0x00000004006c0947 */ /* 0x000fea0003800000 */
[----:B------:R-:W2:Y:S01]  /*e6d0*/  S2R R14, SR_CTAID.X ;  /* 0x00000000000e7919 */ /* 0x000ea20000002500 */
[----:B------:R-:W5:Y:S01]  /*e6e0*/  LDC.64 R8, c[0x0][0x628] ;  /* 0x00018a00ff087b82 */ /* 0x000f620000000a00 */
[----:B------:R-:W-:Y:S01]  /*e6f0*/  ULDC UR6, c[0x0][0x150] ;  /* 0x0000540000067ab9 */ /* 0x000fe20000000800 */
[----:B------:R-:W-:Y:S01]  /*e700*/  IMAD.MOV.U32 R6, RZ, RZ, R19 ;  /* 0x000000ffff067224 */ /* 0x000fe200078e0013 */
[----:B------:R-:W0:Y:S01]  /*e710*/  S2R R16, SR_CTAID.Y ;  /* 0x0000000000107919 */ /* 0x000e220000002600 */
[----:B------:R-:W-:-:S04]  /*e720*/  IMAD.MOV.U32 R7, RZ, RZ, R22 ;  /* 0x000000ffff077224 */ /* 0x000fc800078e0016 */
[----:B------:R-:W0:Y:S08]  /*e730*/  LDC R17, c[0x0][0x144] ;  /* 0x00005100ff117b82 */ /* 0x000e300000000800 */
[----:B------:R-:W0:Y:S08]  /*e740*/  LDC R10, c[0x0][0x630] ;  /* 0x00018c00ff0a7b82 */ /* 0x000e300000000800 */
[----:B------:R-:W0:Y:S01]  /*e750*/  LDC.64 R12, c[0x0][0x620] ;  /* 0x00018800ff0c7b82 */ /* 0x000e220000000a00 */
[----:B-----5:R-:W-:-:S04]  /*e760*/  ISETP.NE.U32.AND P0, PT, R8, RZ, PT ;  /* 0x000000ff0800720c */ /* 0x020fc80003f05070 */
[----:B------:R-:W-:Y:S02]  /*e770*/  ISETP.NE.AND.EX P0, PT, R9, RZ, PT, P0 ;  /* 0x000000ff0900720c */ /* 0x000fe40003f05300 */
[----:B--2---:R-:W-:-:S05]  /*e780*/  I2FP.F32.U32 R0, R14 ;  /* 0x0000000e00007245 */ /* 0x004fca0000201000 */
[----:B------:R-:W-:-:S04]  /*e790*/  FMUL R0, R0, UR6 ;  /* 0x0000000600007c20 */ /* 0x000fc80008400000 */
[----:B------:R2:W0:Y:S02]  /*e7a0*/  F2I.U32.TRUNC.NTZ R15, R0 ;  /* 0x00000000000f7305 */ /* 0x000424000020f000 */
[----:B------:R-:W-:Y:S05]  /*e7b0*/  @!P0 BRA `(.L_x_295) ;  /* 0x0000000000288947 */ /* 0x000fea0003800000 */
[----:B--2---:R-:W2:Y:S02]  /*e7c0*/  LDC R0, c[0x0][0x634] ;  /* 0x00018d00ff007b82 */ /* 0x004ea40000000800 */
[----:B--2---:R-:W-:-:S05]  /*e7d0*/  IADD3 R7, P0, R19, R0, RZ ;  /* 0x0000000013077210 */ /* 0x004fca0007f1e0ff */
[----:B------:R-:W-:-:S04]  /*e7e0*/  IMAD.X R11, RZ, RZ, R22, P0 ;  /* 0x000000ffff0b7224 */ /* 0x000fc800000e0616 */
[----:B0-----:R-:W-:-:S04]  /*e7f0*/  IMAD.WIDE.U32 R2, R11, R8, RZ ;  /* 0x000000080b027225 */ /* 0x001fc800078e00ff */
[----:B------:R-:W-:-:S04]  /*e800*/  IMAD.WIDE.U32 R4, P0, R7, R9, R2 ;  /* 0x0000000907047225 */ /* 0x000fc80007800002 */
[----:B------:R-:W-:-:S04]  /*e810*/  IMAD.WIDE.U32 R2, R7, R8, RZ ;  /* 0x0000000807027225 */ /* 0x000fc800078e00ff */
[----:B------:R-:W-:Y:S01]  /*e820*/  IMAD.X R7, RZ, RZ, RZ, P0 ;  /* 0x000000ffff077224 */ /* 0x000fe200000e06ff */
[----:B------:R-:W-:Y:S01]  /*e830*/  IADD3 RZ, P0, R3, R4, RZ ;  /* 0x0000000403ff7210 */ /* 0x000fe20007f1e0ff */
[----:B------:R-:W-:-:S04]  /*e840*/  IMAD.MOV.U32 R6, RZ, RZ, R5 ;  /* 0x000000ffff067224 */ /* 0x000fc800078e0005 */
[----:B------:R-:W-:-:S08]  /*e850*/  IMAD.WIDE.U32.X R6, R11, R9, R6, P0 ;  /* 0x000000090b067225 */ /* 0x000fd000000e0406 */
.L_x_295:
[-CC-:B0-----:R-:W-:Y:S01]  /*e860*/  SHF.R.U64 R24, R6, R10.reuse, R7.reuse ;  /* 0x0000000a06187219 */ /* 0x181fe20000001207 */
[----:B------:R-:W0:Y:S01]  /*e870*/  LDC.64 R20, c[0x0][0x640] ;  /* 0x00019000ff147b82 */ /* 0x000e220000000a00 */
[----:B--2---:R-:W-:Y:S01]  /*e880*/  SHF.R.U32.HI R0, RZ, R10, R7 ;  /* 0x0000000aff007219 */ /* 0x004fe20000011607 */
[----:B------:R-:W-:Y:S01]  /*e890*/  IMAD.MOV.U32 R2, RZ, RZ, R19 ;  /* 0x000000ffff027224 */ /* 0x000fe200078e0013 */
[----:B------:R-:W-:Y:S01]  /*e8a0*/  IADD3 R5, P0, RZ, -R24, RZ ;  /* 0x80000018ff057210 */ /* 0x000fe20007f1e0ff */
[----:B------:R-:W-:Y:S01]  /*e8b0*/  IMAD.MOV R15, RZ, RZ, -R15 ;  /* 0x000000ffff0f7224 */ /* 0x000fe200078e0a0f */
[----:B------:R-:W-:Y:S01]  /*e8c0*/  ULDC UR6, c[0x0][0x154] ;  /* 0x0000550000067ab9 */ /* 0x000fe20000000800 */
[----:B------:R-:W-:Y:S02]  /*e8d0*/  IMAD.MOV.U32 R7, RZ, RZ, 0x1 ;  /* 0x00000001ff077424 */ /* 0x000fe400078e00ff */
[----:B------:R-:W2:Y:S01]  /*e8e0*/  LDC R4, c[0x0][0x618] ;  /* 0x00018600ff047b82 */ /* 0x000ea20000000800 */
[----:B------:R-:W-:-:S02]  /*e8f0*/  IMAD.X R3, RZ, RZ, ~R0, P0 ;  /* 0x000000ffff037224 */ /* 0x000fc400000e0e00 */
[----:B------:R-:W-:Y:S02]  /*e900*/  IMAD R15, R17, R15, R14 ;  /* 0x0000000f110f7224 */ /* 0x000fe400078e020e */
[-C--:B------:R-:W-:Y:S02]  /*e910*/  IMAD R0, R3, R12.reuse, RZ ;  /* 0x0000000c03007224 */ /* 0x080fe400078e02ff */
[----:B------:R-:W-:Y:S01]  /*e920*/  IMAD.MOV.U32 R3, RZ, RZ, R22 ;  /* 0x000000ffff037224 */ /* 0x000fe200078e0016 */
[----:B------:R-:W5:Y:S01]  /*e930*/  LDC R6, c[0x0][0x608] ;  /* 0x00018200ff067b82 */ /* 0x000f620000000800 */
[----:B------:R-:W-:-:S04]  /*e940*/  IMAD.WIDE.U32 R2, R5, R12, R2 ;  /* 0x0000000c05027225 */ /* 0x000fc800078e0002 */
[----:B------:R-:W-:-:S03]  /*e950*/  IMAD R5, R5, R13, R0 ;  /* 0x0000000d05057224 */ /* 0x000fc600078e0200 */
[----:B------:R-:W1:Y:S01]  /*e960*/  LDC R18, c[0x0][0x658] ;  /* 0x00019600ff127b82 */ /* 0x000e620000000800 */
[----:B------:R-:W-:Y:S01]  /*e970*/  I2FP.F32.U32 R0, R16 ;  /* 0x0000001000007245 */ /* 0x000fe20000201000 */
[----:B------:R-:W-:Y:S01]  /*e980*/  IMAD.IADD R3, R3, 0x1, R5 ;  /* 0x0000000103037824 */ /* 0x000fe200078e0205 */
[----:B0-----:R-:W-:Y:S01]  /*e990*/  ISETP.NE.U32.AND P0, PT, R20, RZ, PT ;  /* 0x000000ff1400720c */ /* 0x001fe20003f05070 */
[----:B------:R-:W-:Y:S02]  /*e9a0*/  IMAD.MOV.U32 R5, RZ, RZ, -0x1 ;  /* 0xffffffffff057424 */ /* 0x000fe400078e00ff */
[----:B------:R-:W-:Y:S02]  /*e9b0*/  FMUL R0, R0, UR6 ;  /* 0x0000000600007c20 */ /* 0x000fe40008400000 */
[----:B------:R-:W0:Y:S01]  /*e9c0*/  LDC R13, c[0x0][0x148] ;  /* 0x00005200ff0d7b82 */ /* 0x000e220000000800 */
[----:B--2---:R-:W-:Y:S01]  /*e9d0*/  SHF.R.U64 R10, R2, R4, R3 ;  /* 0x00000004020a7219 */ /* 0x004fe20000001203 */
[----:B------:R2:W0:Y:S01]  /*e9e0*/  F2I.U32.TRUNC.NTZ R12, R0 ;  /* 0x00000000000c7305 */ /* 0x000422000020f000 */
[----:B------:R-:W-:-:S02]  /*e9f0*/  ISETP.NE.AND.EX P0, PT, R21, RZ, PT, P0 ;  /* 0x000000ff1500720c */ /* 0x000fc40003f05300 */
[----:B------:R-:W-:-:S03]  /*ea00*/  SHF.R.U32.HI R3, RZ, R4, R3 ;  /* 0x00000004ff037219 */ /* 0x000fc60000011603 */
[----:B------:R-:W0:Y:S01]  /*ea10*/  LDC R14, c[0x0][0x600] ;  /* 0x00018000ff0e7b82 */ /* 0x000e220000000800 */
[-CC-:B-----5:R-:W-:Y:S02]  /*ea20*/  SHF.R.U64 R8, R10, R6.reuse, R3.reuse ;  /* 0x000000060a087219 */ /* 0x1a0fe40000001203 */
[----:B------:R-:W-:-:S05]  /*ea30*/  SHF.R.U32.HI R3, RZ, R6, R3 ;  /* 0x00000006ff037219 */ /* 0x000fca0000011603 */
[----:B------:R-:W0:Y:S01]  /*ea40*/  LDC R19, c[0x0][0x648] ;  /* 0x00019200ff137b82 */ /* 0x000e220000000800 */
[-CC-:B-1----:R-:W-:Y:S02]  /*ea50*/  SHF.R.U64 R11, R8, R18.reuse, R3.reuse ;  /* 0x00000012080b7219 */ /* 0x182fe40000001203 */
[-C--:B------:R-:W-:Y:S02]  /*ea60*/  SHF.L.U32 R5, R5, R18.reuse, RZ ;  /* 0x0000001205057219 */ /* 0x080fe400000006ff */
[-C--:B------:R-:W-:Y:S01]  /*ea70*/  SHF.R.U32.HI R3, RZ, R18.reuse, R3 ;  /* 0x00000012ff037219 */ /* 0x080fe20000011603 */
[----:B------:R-:W-:Y:S01]  /*ea80*/  IMAD.MOV.U32 R2, RZ, RZ, R11 ;  /* 0x000000ffff027224 */ /* 0x000fe200078e000b */
[----:B------:R-:W-:Y:S01]  /*ea90*/  SHF.L.U32 R34, R7, R18, RZ ;  /* 0x0000001207227219 */ /* 0x000fe200000006ff */
[----:B------:R-:W1:Y:S01]  /*eaa0*/  LDC R22, c[0x0][0x638] ;  /* 0x00018e00ff167b82 */ /* 0x000e620000000800 */
[----:B------:R-:W-:-:S07]  /*eab0*/  LOP3.LUT R17, RZ, R5, RZ, 0x33, !PT ;  /* 0x00000005ff117212 */ /* 0x000fce00078e33ff */
[----:B------:R-:W0:Y:S01]  /*eac0*/  LDC R23, c[0x0][0x610] ;  /* 0x00018400ff177b82 */ /* 0x000e220000000800 */
[----:B--2---:R-:W-:Y:S05]  /*ead0*/  @!P0 BRA `(.L_x_296) ;  /* 0x0000000000288947 */ /* 0x004fea0003800000 */
[----:B------:R-:W2:Y:S02]  /*eae0*/  LDC R0, c[0x0][0x64c] ;  /* 0x00019300ff007b82 */ /* 0x000ea40000000800 */
[----:B--2---:R-:W-:-:S05]  /*eaf0*/  IADD3 R7, P0, R11, R0, RZ ;  /* 0x000000000b077210 */ /* 0x004fca0007f1e0ff */
        /* <DEDUP_REMOVED lines=8> */
.L_x_296:
[----:B0-----:R-:W-:Y:S01]  /*eb80*/  SHF.R.U64 R0, R2, R19, R3 ;  /* 0x0000001302007219 */ /* 0x001fe20000001203 */
[----:B------:R-:W-:Y:S01]  /*eb90*/  VIADD R3, R14, 0xffffffff ;  /* 0xffffffff0e037836 */ /* 0x000fe20000000000 */
[----:B------:R-:W-:Y:S01]  /*eba0*/  LOP3.LUT R5, R8, R17, RZ, 0xc0, !PT ;  /* 0x0000001108057212 */ /* 0x000fe200078ec0ff */
[----:B------:R-:W-:Y:S01]  /*ebb0*/  IMAD.MOV R12, RZ, RZ, -R12 ;  /* 0x000000ffff0c7224 */ /* 0x000fe200078e0a0c */
[----:B------:R-:W-:Y:S01]  /*ebc0*/  R2UR UR22, R24 ;  /* 0x00000000181672ca */ /* 0x000fe200000e0000 */
[----:B------:R-:W-:Y:S01]  /*ebd0*/  IMAD.MOV R2, RZ, RZ, -R0 ;  /* 0x000000ffff027224 */ /* 0x000fe200078e0a00 */
[----:B------:R-:W-:Y:S01]  /*ebe0*/  LOP3.LUT R3, R10, R3, RZ, 0xc0, !PT ;  /* 0x000000030a037212 */ /* 0x000fe200078ec0ff */
[----:B------:R-:W-:Y:S02]  /*ebf0*/  IMAD R34, R34, R0, R5 ;  /* 0x0000000022227224 */ /* 0x000fe400078e0205 */
[----:B------:R-:W-:Y:S02]  /*ec00*/  @P2 IMAD R15, R13, R12, R16 ;  /* 0x0000000c0d0f2224 */ /* 0x000fe400078e0210 */
[----:B-1----:R-:W-:-:S02]  /*ec10*/  IMAD R0, R2, R22, R11 ;  /* 0x0000001602007224 */ /* 0x002fc400078e020b */
[----:B------:R-:W-:Y:S02]  /*ec20*/  IMAD R34, R34, R23, R15 ;  /* 0x0000001722227224 */ /* 0x000fe400078e020f */
[----:B------:R-:W-:Y:S02]  /*ec30*/  IMAD R3, R0, R14, R3 ;  /* 0x0000000e00037224 */ /* 0x000fe400078e0203 */
[----:B------:R-:W-:-:S03]  /*ec40*/  IMAD.MOV.U32 R0, RZ, RZ, 0x1 ;  /* 0x00000001ff007424 */ /* 0x000fc600078e00ff */
[----:B------:R-:W-:Y:S02]  /*ec50*/  SEL R2, R3, R34, !P2 ;  /* 0x0000002203027207 */ /* 0x000fe40005000000 */
[----:B------:R-:W-:-:S03]  /*ec60*/  SEL R34, R34, R3, !P2 ;  /* 0x0000000322227207 */ /* 0x000fc60005000000 */
[----:B------:R2:W-:Y:S04]  /*ec70*/  STL [R1+0x80], R2 ;  /* 0x0000800201007387 */ /* 0x0005e80000100800 */
.L_x_294:
[----:B------:R-:W-:Y:S01]  /*ec80*/  UIADD3 UR5, UR12, UR5, URZ ;  /* 0x000000050c057290 */ /* 0x000fe2000fffe03f */
[----:B------:R0:W-:Y:S01]  /*ec90*/  STL [R1+0x84], R34 ;  /* 0x0000842201007387 */ /* 0x0001e20000100800 */
[----:B------:R-:W-:Y:S02]  /*eca0*/  LOP3.LUT P0, RZ, R0, 0xff, RZ, 0xc0, !PT ;  /* 0x000000ff00ff7812 */ /* 0x000fe4000780c0ff */
[----:B------:R-:W-:Y:S02]  /*ecb0*/  USHF.R.U32.HI UR6, URZ, 0x2, UR5 ;  /* 0x000000023f067899 */ /* 0x000fe40008011605 */
[----:B------:R-:W-:Y:S02]  /*ecc0*/  UISETP.GT.U32.AND UP0, UPT, UR5, 0x3, UPT ;  /* 0x000000030500788c */ /* 0x000fe4000bf04070 */
[----:B------:R-:W-:Y:S02]  /*ecd0*/  ULOP3.LUT UR6, UR6, 0x1, URZ, 0xc0, !UPT ;  /* 0x0000000106067892 */ /* 0x000fe4000f8ec03f */
[----:B------:R-:W-:-:S02]  /*ece0*/  UISETP.LT.U32.AND UP0, UPT, UR12, 0x4, UP0 ;  /* 0x000000040c00788c */ /* 0x000fc40008701070 */
[----:B------:R-:W-:Y:S02]  /*ecf0*/  UISETP.NE.U32.AND UP1, UPT, UR6, 0x1, UPT ;  /* 0x000000010600788c */ /* 0x000fe4000bf25070 */
[----:B------:R-:W-:Y:S02]  /*ed00*/  USEL UR7, URZ, 0x1, !UP0 ;  /* 0x000000013f077887 */ /* 0x000fe4000c000000 */
[----:B------:R-:W-:Y:S02]  /*ed10*/  UISETP.GT.U32.AND UP1, UPT, UR12, 0x3, !UP1 ;  /* 0x000000030c00788c */ /* 0x000fe4000cf24070 */
[----:B------:R-:W-:Y:S02]  /*ed20*/  ULOP3.LUT UR5, UR5, 0x3, URZ, 0xc0, !UPT ;  /* 0x0000000305057892 */ /* 0x000fe4000f8ec03f */
[----:B------:R-:W-:-:S04]  /*ed30*/  USEL UR6, URZ, 0x1, !UP1 ;  /* 0x000000013f067887 */ /* 0x000fc8000c800000 */
[----:B------:R-:W-:Y:S01]  /*ed40*/  ULOP3.LUT UR4, UR6, UR4, UR7, 0x96, !UPT ;  /* 0x0000000406047292 */ /* 0x000fe2000f8e9607 */
[----:B0-----:R-:W-:Y:S11]  /*ed50*/  @P0 BRA `(.L_x_297) ;  /* 0xffffff2400640947 */ /* 0x001ff6000383ffff */
[----:B------:R-:W-:Y:S05]  /*ed60*/  EXIT ;  /* 0x000000000000794d */ /* 0x000fea0003800000 */
.L_x_7:
[----:B------:R-:W2:Y:S01]  /*ed70*/  LDL R22, [R1+0x7c] ;  /* 0x00007c0001167983 */ /* 0x000ea20000100800 */
[----:B------:R-:W-:-:S03]  /*ed80*/  ULDC.64 UR4, c[0x0][0x650] ;  /* 0x0001940000047ab9 */ /* 0x000fc60000000a00 */
[----:B0-----:R-:W3:Y:S01]  /*ed90*/  LDL R23, [R1+0x78] ;  /* 0x0000780001177983 */ /* 0x001ee20000100800 */
[----:B------:R-:W-:Y:S01]  /*eda0*/  PRMT R4, RZ, 0x7610, R4 ;  /* 0x00007610ff047816 */ /* 0x000fe20000000004 */
[----:B------:R-:W-:Y:S02]  /*edb0*/  IMAD.MOV.U32 R5, RZ, RZ, -0x1 ;  /* 0xffffffffff057424 */ /* 0x000fe400078e00ff */
[----:B------:R-:W-:Y:S02]  /*edc0*/  IMAD.MOV.U32 R7, RZ, RZ, -0x1 ;  /* 0xffffffffff077424 */ /* 0x000fe400078e00ff */
[----:B------:R-:W-:Y:S01]  /*edd0*/  IMAD.MOV.U32 R6, RZ, RZ, -0x1 ;  /* 0xffffffffff067424 */ /* 0x000fe200078e00ff */
[----:B--2---:R-:W-:-:S04]  /*ede0*/  ISETP.GE.U32.AND P0, PT, R22, UR4, PT ;  /* 0x0000000416007c0c */ /* 0x004fc8000bf06070 */
[----:B---3--:R-:W-:-:S13]  /*edf0*/  ISETP.GE.U32.AND.EX P0, PT, R23, UR5, PT, P0 ;  /* 0x0000000517007c0c */ /* 0x008fda000bf06100 */
[----:B------:R-:W-:Y:S05]  /*ee00*/  @P0 BRA `(.L_x_298) ;  /* 0x00000004002c0947 */ /* 0x000fea0003800000 */
[----:B------:R-:W0:Y:S01]  /*ee10*/  LDC.64 R14, c[0x0][0x628] ;  /* 0x00018a00ff0e7b82 */ /* 0x000e220000000a00 */
[----:B------:R-:W-:Y:S02]  /*ee20*/  IMAD.MOV.U32 R8, RZ, RZ, R22 ;  /* 0x000000ffff087224 */ /* 0x000fe400078e0016 */
[----:B------:R-:W-:-:S05]  /*ee30*/  IMAD.MOV.U32 R9, RZ, RZ, R23 ;  /* 0x000000ffff097224 */ /* 0x000fca00078e0017 */
[----:B------:R-:W1:Y:S08]  /*ee40*/  LDC R10, c[0x0][0x630] ;  /* 0x00018c00ff0a7b82 */ /* 0x000e700000000800 */
[----:B------:R-:W2:Y:S01]  /*ee50*/  LDC.64 R16, c[0x0][0x620] ;  /* 0x00018800ff107b82 */ /* 0x000ea20000000a00 */
[----:B0-----:R-:W-:-:S04]  /*ee60*/  ISETP.NE.U32.AND P0, PT, R14, RZ, PT ;  /* 0x000000ff0e00720c */ /* 0x001fc80003f05070 */
[----:B------:R-:W-:-:S13]  /*ee70*/  ISETP.NE.AND.EX P0, PT, R15, RZ, PT, P0 ;  /* 0x000000ff0f00720c */ /* 0x000fda0003f05300 */
[----:B-12---:R-:W-:Y:S05]  /*ee80*/  @!P0 BRA `(.L_x_299) ;  /* 0x0000000000288947 */ /* 0x006fea0003800000 */
[----:B------:R-:W0:Y:S02]  /*ee90*/  LDC R4, c[0x0][0x634] ;  /* 0x00018d00ff047b82 */ /* 0x000e240000000800 */
[----:B0-----:R-:W-:-:S05]  /*eea0*/  IADD3 R9, P0, R22, R4, RZ ;  /* 0x0000000416097210 */ /* 0x001fca0007f1e0ff */
        /* <DEDUP_REMOVED lines=8> */
.L_x_299:
[----:B------:R-:W0:Y:S01]  /*ef30*/  LDC.64 R20, c[0x0][0x640] ;  /* 0x00019000ff147b82 */ /* 0x000e220000000a00 */
[-CC-:B------:R-:W-:Y:S02]  /*ef40*/  SHF.R.U64 R14, R8, R10.reuse, R9.reuse ;  /* 0x0000000a080e7219 */ /* 0x180fe40000001209 */
[----:B------:R-:W-:Y:S02]  /*ef50*/  SHF.R.U32.HI R4, RZ, R10, R9 ;  /* 0x0000000aff047219 */ /* 0x000fe40000011609 */
[----:B------:R-:W-:-:S03]  /*ef60*/  IADD3 R7, P0, RZ, -R14, RZ ;  /* 0x8000000eff077210 */ /* 0x000fc60007f1e0ff */
[----:B------:R-:W1:Y:S02]  /*ef70*/  LDC R8, c[0x0][0x618] ;  /* 0x00018600ff087b82 */ /* 0x000e640000000800 */
[----:B------:R-:W-:Y:S02]  /*ef80*/  IMAD.X R5, RZ, RZ, ~R4, P0 ;  /* 0x000000ffff057224 */ /* 0x000fe400000e0e04 */
[----:B------:R-:W-:Y:S02]  /*ef90*/  IMAD.MOV.U32 R4, RZ, RZ, R22 ;  /* 0x000000ffff047224 */ /* 0x000fe400078e0016 */
[-C--:B------:R-:W-:Y:S02]  /*efa0*/  IMAD R6, R5, R16.reuse, RZ ;  /* 0x0000001005067224 */ /* 0x080fe400078e02ff */
[----:B------:R-:W2:Y:S01]  /*efb0*/  LDC R18, c[0x0][0x608] ;  /* 0x00018200ff127b82 */ /* 0x000ea20000000800 */
[----:B------:R-:W-:Y:S02]  /*efc0*/  IMAD.MOV.U32 R5, RZ, RZ, R23 ;  /* 0x000000ffff057224 */ /* 0x000fe400078e0017 */
[----:B------:R-:W-:-:S05]  /*efd0*/  IMAD.WIDE.U32 R4, R7, R16, R4 ;  /* 0x0000001007047225 */ /* 0x000fca00078e0004 */
[----:B------:R-:W3:Y:S01]  /*efe0*/  LDC R19, c[0x0][0x658] ;  /* 0x00019600ff137b82 */ /* 0x000ee20000000800 */
[----:B------:R-:W-:Y:S01]  /*eff0*/  IMAD R7, R7, R17, R6 ;  /* 0x0000001107077224 */ /* 0x000fe200078e0206 */
[----:B0-----:R-:W-:Y:S01]  /*f000*/  ISETP.NE.U32.AND P0, PT, R20, RZ, PT ;  /* 0x000000ff1400720c */ /* 0x001fe20003f05070 */
[----:B------:R-:W-:Y:S02]  /*f010*/  IMAD.MOV.U32 R6, RZ, RZ, -0x1 ;  /* 0xffffffffff067424 */ /* 0x000fe400078e00ff */
[----:B------:R-:W-:Y:S01]  /*f020*/  IMAD.IADD R5, R5, 0x1, R7 ;  /* 0x0000000105057824 */ /* 0x000fe200078e0207 */
[----:B------:R-:W-:Y:S02]  /*f030*/  ISETP.NE.AND.EX P0, PT, R21, RZ, PT, P0 ;  /* 0x000000ff1500720c */ /* 0x000fe40003f05300 */
[----:B------:R-:W0:Y:S02]  /*f040*/  LDC R17, c[0x0][0x600] ;  /* 0x00018000ff117b82 */ /* 0x000e240000000800 */
[----:B-1----:R-:W-:-:S02]  /*f050*/  SHF.R.U64 R10, R4, R8, R5 ;  /* 0x00000008040a7219 */ /* 0x002fc40000001205 */
[----:B------:R-:W-:-:S04]  /*f060*/  SHF.R.U32.HI R5, RZ, R8, R5 ;  /* 0x00000008ff057219 */ /* 0x000fc80000011605 */
[----:B------:R-:W1:Y:S01]  /*f070*/  LDC R22, c[0x0][0x648] ;  /* 0x00019200ff167b82 */ /* 0x000e620000000800 */
[-CC-:B--2---:R-:W-:Y:S02]  /*f080*/  SHF.R.U64 R15, R10, R18.reuse, R5.reuse ;  /* 0x000000120a0f7219 */ /* 0x184fe40000001205 */
[----:B------:R-:W-:Y:S01]  /*f090*/  SHF.R.U32.HI R4, RZ, R18, R5 ;  /* 0x00000012ff047219 */ /* 0x000fe20000011605 */
[----:B------:R-:W-:-:S04]  /*f0a0*/  IMAD.MOV.U32 R18, RZ, RZ, 0x1 ;  /* 0x00000001ff127424 */ /* 0x000fc800078e00ff */
[----:B------:R-:W2:Y:S01]  /*f0b0*/  LDC R23, c[0x0][0x638] ;  /* 0x00018e00ff177b82 */ /* 0x000ea20000000800 */
[-CC-:B---3--:R-:W-:Y:S02]  /*f0c0*/  SHF.R.U64 R16, R15, R19.reuse, R4.reuse ;  /* 0x000000130f107219 */ /* 0x188fe40000001204 */
[-C--:B------:R-:W-:Y:S02]  /*f0d0*/  SHF.L.U32 R6, R6, R19.reuse, RZ ;  /* 0x0000001306067219 */ /* 0x080fe400000006ff */
[----:B------:R-:W-:Y:S01]  /*f0e0*/  SHF.R.U32.HI R5, RZ, R19, R4 ;  /* 0x00000013ff057219 */ /* 0x000fe20000011604 */
[----:B------:R-:W-:Y:S01]  /*f0f0*/  IMAD.MOV.U32 R4, RZ, RZ, R16 ;  /* 0x000000ffff047224 */ /* 0x000fe200078e0010 */
[----:B------:R-:W-:Y:S01]  /*f100*/  LOP3.LUT R24, RZ, R6, RZ, 0x33, !PT ;  /* 0x00000006ff187212 */ /* 0x000fe200078e33ff */
[----:B------:R-:W3:Y:S01]  /*f110*/  LDC R25, c[0x0][0x610] ;  /* 0x00018400ff197b82 */ /* 0x000ee20000000800 */
[----:B------:R-:W-:Y:S05]  /*f120*/  @!P0 BRA `(.L_x_300) ;  /* 0x0000000000288947 */ /* 0x000fea0003800000 */
        /* <DEDUP_REMOVED lines=10> */
.L_x_300:
[----:B-1----:R-:W-:Y:S01]  /*f1d0*/  SHF.R.U64 R4, R4, R22, R5 ;  /* 0x0000001604047219 */ /* 0x002fe20000001205 */
[----:B0-----:R-:W-:Y:S01]  /*f1e0*/  VIADD R7, R17, 0xffffffff ;  /* 0xffffffff11077836 */ /* 0x001fe20000000000 */
[----:B------:R-:W-:Y:S01]  /*f1f0*/  SHF.L.U32 R18, R18, R19, RZ ;  /* 0x0000001312127219 */ /* 0x000fe200000006ff */
[----:B------:R-:W-:Y:S01]  /*f200*/  @P2 IMAD R0, R11, R12, R2 ;  /* 0x0000000c0b002224 */ /* 0x000fe200078e0202 */
[----:B------:R-:W-:Y:S01]  /*f210*/  LOP3.LUT R3, R15, R24, RZ, 0xc0, !PT ;  /* 0x000000180f037212 */ /* 0x000fe200078ec0ff */
[----:B------:R-:W-:Y:S01]  /*f220*/  IMAD.MOV R5, RZ, RZ, -R4 ;  /* 0x000000ffff057224 */ /* 0x000fe200078e0a04 */
[----:B------:R-:W-:Y:S01]  /*f230*/  LOP3.LUT R7, R10, R7, RZ, 0xc0, !PT ;  /* 0x000000070a077212 */ /* 0x000fe200078ec0ff */
[----:B------:R-:W-:Y:S02]  /*f240*/  IMAD.MOV.U32 R6, RZ, RZ, R14 ;  /* 0x000000ffff067224 */ /* 0x000fe400078e000e */
[----:B------:R-:W-:Y:S02]  /*f250*/  IMAD R3, R18, R4, R3 ;  /* 0x0000000412037224 */ /* 0x000fe400078e0203 */
[----:B--2---:R-:W-:-:S02]  /*f260*/  IMAD R2, R5, R23, R16 ;  /* 0x0000001705027224 */ /* 0x004fc400078e0210 */
[----:B---3--:R-:W-:Y:S02]  /*f270*/  IMAD R0, R3, R25, R0 ;  /* 0x0000001903007224 */ /* 0x008fe400078e0200 */
[----:B------:R-:W-:Y:S02]  /*f280*/  IMAD R5, R2, R17, R7 ;  /* 0x0000001102057224 */ /* 0x000fe400078e0207 */
[----:B------:R-:W-:-:S03]  /*f290*/  IMAD.MOV.U32 R4, RZ, RZ, 0x1 ;  /* 0x00000001ff047424 */ /* 0x000fc600078e00ff */
[----:B------:R-:W-:Y:S02]  /*f2a0*/  SEL R7, R5, R0, !P2 ;  /* 0x0000000005077207 */ /* 0x000fe40005000000 */
[----:B------:R-:W-:-:S07]  /*f2b0*/  SEL R5, R0, R5, !P2 ;  /* 0x0000000500057207 */ /* 0x000fce0005000000 */
.L_x_298:
[----:B------:R-:W-:-:S08]  /*f2c0*/  NOP ;  /* 0x0000000000007918 */ /* 0x000fd00000000000 */
[----:B------:R-:W0:-:S00]  /*f2d0*/  USETMAXREG.DEALLOC.CTAPOOL 0x28 ;  /* 0x00000028000079c8 */ /* 0x000e0000080e0500 */
[----:B------:R-:W-:-:S13]  /*f2e0*/  ISETP.NE.AND P0, PT, RZ, UR8, PT ;  /* 0x00000008ff007c0c */ /* 0x000fda000bf05270 */
[----:B------:R-:W-:Y:S05]  /*f2f0*/  @P0 EXIT ;  /* 0x000000000000094d */ /* 0x000fea0003800000 */
[----:B0-----:R-:W-:Y:S01]  /*f300*/  LOP3.LUT P0, RZ, R4, 0xff, RZ, 0xc0, !PT ;  /* 0x000000ff04ff7812 */ /* 0x001fe2000780c0ff */
[----:B------:R-:W-:Y:S02]  /*f310*/  IMAD.MOV.U32 R0, RZ, RZ, 0x1 ;  /* 0x00000001ff007424 */ /* 0x000fe400078e00ff */
[----:B------:R-:W-:-:S10]  /*f320*/  IMAD.MOV.U32 R8, RZ, RZ, RZ ;  /* 0x000000ffff087224 */ /* 0x000fd400078e00ff */
[----:B------:R-:W-:Y:S05]  /*f330*/  @!P0 BRA `(.L_x_301) ;  /* 0x0000000c00a08947 */ /* 0x000fea0003800000 */
[----:B------:R-:W0:Y:S01]  /*f340*/  S2UR UR8, SR_CgaCtaId ;  /* 0x00000000000879c3 */ /* 0x000e220000008800 */
[----:B------:R-:W-:Y:S01]  /*f350*/  ULDC UR4, c[0x0][0x28c] ;  /* 0x0000a30000047ab9 */ /* 0x000fe20000000800 */
[----:B------:R-:W-:Y:S01]  /*f360*/  ULDC UR5, c[0x0][0x600] ;  /* 0x0001800000057ab9 */ /* 0x000fe20000000800 */
[----:B------:R-:W-:Y:S01]  /*f370*/  UIADD3 UR14, UR4, 0x7f, URZ ;  /* 0x0000007f040e7890 */ /* 0x000fe2000fffe03f */
[----:B------:R-:W-:Y:S01]  /*f380*/  BSSY B0, `(.L_x_301) ;  /* 0x00000e3000007945 */ /* 0x000fe20003800000 */
[----:B------:R-:W-:Y:S01]  /*f390*/  ULDC UR11, c[0x0][0x658] ;  /* 0x00019600000b7ab9 */ /* 0x000fe20000000800 */
[----:B------:R-:W-:Y:S01]  /*f3a0*/  UMOV UR12, 0xffffffff ;  /* 0xffffffff000c7882 */ /* 0x000fe20000000000 */
[----:B------:R-:W-:Y:S01]  /*f3b0*/  UMOV UR16, 0x1 ;  /* 0x0000000100107882 */ /* 0x000fe20000000000 */
[----:B------:R-:W-:Y:S01]  /*f3c0*/  USHF.R.S32.HI UR15, URZ, 0x1f, UR14 ;  /* 0x0000001f3f0f7899 */ /* 0x000fe2000801140e */
[----:B------:R-:W-:Y:S01]  /*f3d0*/  IMAD.MOV.U32 R9, RZ, RZ, 0x1 ;  /* 0x00000001ff097424 */ /* 0x000fe200078e00ff */
[----:B------:R-:W-:Y:S01]  /*f3e0*/  ULDC UR9, c[0x0][0xc] ;  /* 0x0000030000097ab9 */ /* 0x000fe20000000800 */
[----:B------:R-:W-:Y:S01]  /*f3f0*/  UIADD3 UR4, UR5, -0x1, URZ ;  /* 0xffffffff05047890 */ /* 0x000fe2000fffe03f */
[----:B------:R-:W-:Y:S01]  /*f400*/  IMAD.MOV.U32 R0, RZ, RZ, 0x1 ;  /* 0x00000001ff007424 */ /* 0x000fe200078e00ff */
[----:B------:R-:W-:Y:S01]  /*f410*/  USHF.L.U32 UR18, UR12, UR11, URZ ;  /* 0x0000000b0c127299 */ /* 0x000fe2000800063f */
[----:B------:R-:W-:Y:S01]  /*f420*/  IMAD.MOV.U32 R8, RZ, RZ, RZ ;  /* 0x000000ffff087224 */ /* 0x000fe200078e00ff */
[----:B------:R-:W-:Y:S01]  /*f430*/  USHF.L.U32 UR5, UR16, UR11, URZ ;  /* 0x0000000b10057299 */ /* 0x000fe2000800063f */
[----:B------:R-:W-:Y:S01]  /*f440*/  ULDC UR12, c[0x0][0x10] ;  /* 0x00000400000c7ab9 */ /* 0x000fe20000000800 */
[----:B------:R-:W-:Y:S01]  /*f450*/  ULEA.HI UR15, UR15, UR14, URZ, 0x7 ;  /* 0x0000000e0f0f7291 */ /* 0x000fe2000f8f383f */
[----:B------:R-:W-:Y:S01]  /*f460*/  UMOV UR22, 0x5 ;  /* 0x0000000500167882 */ /* 0x000fe20000000000 */
[----:B------:R-:W-:-:S02]  /*f470*/  ULOP3.LUT UR29, UR13, 0x2, URZ, 0xfc, !UPT ;  /* 0x000000020d1d7892 */ /* 0x000fc4000f8efc3f */
[----:B------:R-:W-:Y:S02]  /*f480*/  USHF.R.S32.HI UR19, URZ, 0x7, UR15 ;  /* 0x000000073f137899 */ /* 0x000fe4000801140f */
[----:B0-----:R-:W-:Y:S02]  /*f490*/  ULOP3.LUT UR10, UR8, 0x1, URZ, 0xc0, !UPT ;  /* 0x00000001080a7892 */ /* 0x001fe4000f8ec03f */
[----:B------:R-:W-:Y:S02]  /*f4a0*/  USHF.R.U32.HI UR30, URZ, 0x1, UR8 ;  /* 0x000000013f1e7899 */ /* 0x000fe40008011608 */
[----:B------:R-:W-:Y:S02]  /*f4b0*/  USHF.L.U32 UR6, UR8, 0x7, URZ ;  /* 0x0000000708067899 */ /* 0x000fe4000800063f */
[----:B------:R-:W-:Y:S02]  /*f4c0*/  USHF.L.U32 UR7, UR8, 0xe, URZ ;  /* 0x0000000e08077899 */ /* 0x000fe4000800063f */
[----:B------:R-:W-:-:S02]  /*f4d0*/  ULOP3.LUT UR8, UR8, 0xfffffffe, URZ, 0xc0, !UPT ;  /* 0xfffffffe08087892 */ /* 0x000fc4000f8ec03f */
[----:B------:R-:W-:Y:S02]  /*f4e0*/  UISETP.GT.U32.AND UP0, UPT, UR10, 0xffff, UPT ;  /* 0x0000ffff0a00788c */ /* 0x000fe4000bf04070 */
[----:B------:R-:W-:Y:S02]  /*f4f0*/  USHF.L.U32 UR20, UR16, UR8, URZ ;  /* 0x0000000810147299 */ /* 0x000fe4000800063f */
[----:B------:R-:W-:Y:S02]  /*f500*/  ULOP3.LUT UR11, UR8, 0x1, URZ, 0xfc, !UPT ;  /* 0x00000001080b7892 */ /* 0x000fe4000f8efc3f */
[----:B------:R-:W-:Y:S02]  /*f510*/  UIMAD.WIDE.U32 UR8, UR9, UR12, URZ ;  /* 0x0000000c090872a5 */ /* 0x000fe4000f8e003f */
[----:B------:R-:W-:Y:S01]  /*f520*/  USEL UR10, UR10, 0xffff, !UP0 ;  /* 0x0000ffff0a0a7887 */ /* 0x000fe2000c000000 */
[----:B------:R-:W-:Y:S01]  /*f530*/  ULDC UR12, c[0x0][0x14] ;  /* 0x00000500000c7ab9 */ /* 0x000fe20000000800 */
[----:B------:R-:W-:-:S02]  /*f540*/  USHF.L.U32 UR11, UR16, UR11, URZ ;  /* 0x0000000b100b7299 */ /* 0x000fc4000800063f */
[----:B------:R-:W-:Y:S02]  /*f550*/  UIMAD.WIDE.U32 UR24, UR8, UR12, URZ ;  /* 0x0000000c081872a5 */ /* 0x000fe4000f8e003f */
[----:B------:R-:W-:Y:S02]  /*f560*/  UIMAD UR21, UR9, UR12, URZ ;  /* 0x0000000c091572a4 */ /* 0x000fe4000f8e023f */
[----:B------:R-:W-:Y:S02]  /*f570*/  ULOP3.LUT UR10, UR10, 0xffff, URZ, 0xc0, !UPT ;  /* 0x0000ffff0a0a7892 */ /* 0x000fe4000f8ec03f */
[----:B------:R-:W-:Y:S02]  /*f580*/  ULOP3.LUT UR6, UR6, 0x80, URZ, 0xc0, !UPT ;  /* 0x0000008006067892 */ /* 0x000fe4000f8ec03f */
[----:B------:R-:W-:Y:S02]  /*f590*/  ULOP3.LUT UR7, UR7, 0x4000, URZ, 0xc0, !UPT ;  /* 0x0000400007077892 */ /* 0x000fe4000f8ec03f */
[----:B------:R-:W-:-:S02]  /*f5a0*/  ULOP3.LUT UR18, URZ, UR18, URZ, 0x33, !UPT ;  /* 0x000000123f127292 */ /* 0x000fc4000f8e333f */
[----:B------:R-:W-:Y:S02]  /*f5b0*/  ULOP3.LUT UR20, UR20, UR11, URZ, 0xfc, !UPT ;  /* 0x0000000b14147292 */ /* 0x000fe4000f8efc3f */
[----:B------:R-:W-:Y:S02]  /*f5c0*/  UIADD3 UR21, UR25, UR21, URZ ;  /* 0x0000001519157290 */ /* 0x000fe4000fffe03f */
[----:B------:R-:W-:Y:S02]  /*f5d0*/  USHF.L.U32 UR22, UR22, UR10, URZ ;  /* 0x0000000a16167299 */ /* 0x000fe4000800063f */
[----:B------:R-:W-:Y:S01]  /*f5e0*/  UIADD3 UR31, UR19, 0x1, URZ ;  /* 0x00000001131f7890 */ /* 0x000fe2000fffe03f */
[----:B------:R-:W-:-:S11]  /*f5f0*/  ULDC.64 UR32, c[0x0][0x198] ;  /* 0x0000660000207ab9 */ /* 0x000fd60000000a00 */
.L_x_312:
[----:B------:R-:W-:-:S03]  /*f600*/  UMOV UR8, 0xffffffff ;  /* 0xffffffff00087882 */ /* 0x000fc60000000000 */
[----:B------:R-:W-:Y:S05]  /*f610*/  BRA.DIV UR8, `(.L_x_302) ;  /* 0x0000000e08e47947 */ /* 0x000fea000b800000 */
[----:B------:R-:W-:-:S13]  /*f620*/  ELECT P0, URZ, PT ;  /* 0x00000000003f782f */ /* 0x000fda0003800000 */
.L_x_323:
[----:B------:R-:W0:Y:S01]  /*f630*/  LDC R2, c[0x0][0x28c] ;  /* 0x0000a300ff027b82 */ /* 0x000e220000000800 */
[----:B------:R-:W-:Y:S01]  /*f640*/  BSSY B1, `(.L_x_303) ;  /* 0x000003d000017945 */ /* 0x000fe20003800000 */
[----:B0-----:R-:W-:-:S13]  /*f650*/  ISETP.LT.OR P0, PT, R2, 0x1, !P0 ;  /* 0x000000010200780c */ /* 0x001fda0004701670 */
[----:B------:R-:W-:Y:S05]  /*f660*/  @P0 BRA `(.L_x_304) ;  /* 0x0000000000e80947 */ /* 0x000fea0003800000 */
[----:B------:R-:W-:Y:S01]  /*f670*/  LEA R5, R5, UR30, 0x1 ;  /* 0x0000001e05057c11 */ /* 0x000fe2000f8e08ff */
[----:B------:R-:W-:Y:S01]  /*f680*/  IMAD.MOV.U32 R13, RZ, RZ, RZ ;  /* 0x000000ffff0d7224 */ /* 0x000fe200078e00ff */
[----:B------:R-:W-:Y:S01]  /*f690*/  LEA R7, R7, UR6, 0x8 ;  /* 0x0000000607077c11 */ /* 0x000fe2000f8e40ff */
[----:B------:R-:W-:Y:S02]  /*f6a0*/  IMAD.U32 R14, RZ, RZ, UR31 ;  /* 0x0000001fff0e7e24 */ /* 0x000fe4000f8e00ff */
[----:B------:R-:W-:Y:S02]  /*f6b0*/  IMAD.MOV.U32 R2, RZ, RZ, R0 ;  /* 0x000000ffff027224 */ /* 0x000fe400078e0000 */
[----:B------:R-:W-:Y:S02]  /*f6c0*/  IMAD.MOV.U32 R3, RZ, RZ, R8 ;  /* 0x000000ffff037224 */ /* 0x000fe400078e0008 */
[----:B------:R-:W-:-:S07]  /*f6d0*/  IMAD.SHL.U32 R10, R5, 0x40, RZ ;  /* 0x00000040050a7824 */ /* 0x000fce00078e00ff */
.L_x_307:
[----:B------:R-:W0:Y:S01]  /*f6e0*/  S2R R5, SR_CgaCtaId ;  /* 0x0000000000057919 */ /* 0x000e220000008800 */
[----:B------:R-:W-:Y:S01]  /*f6f0*/  MOV R4, 0x400 ;  /* 0x0000040000047802 */ /* 0x000fe20000000f00 */
[----:B------:R-:W1:Y:S03]  /*f700*/  S2R R15, SR_TID.X ;  /* 0x00000000000f7919 */ /* 0x000e660000002100 */
[----:B0-----:R-:W-:Y:S02]  /*f710*/  LEA R12, R5, R4, 0x18 ;  /* 0x00000004050c7211 */ /* 0x001fe400078ec0ff */
[----:B------:R-:W-:Y:S02]  /*f720*/  SHF.L.U32 R4, R2, 0x1f, RZ ;  /* 0x0000001f02047819 */ /* 0x000fe400000006ff */
[----:B-1----:R-:W-:Y:S01]  /*f730*/  LOP3.LUT P1, RZ, R15, 0x7f, RZ, 0xc0, !PT ;  /* 0x0000007f0fff7812 */ /* 0x002fe2000782c0ff */
[----:B------:R-:W-:-:S04]  /*f740*/  IMAD R11, R3, 0x8, R12 ;  /* 0x00000008030b7824 */ /* 0x000fc800078e020c */
[----:B------:R-:W0:Y:S08]  /*f750*/  SYNCS.PHASECHK.TRANS64.TRYWAIT P0, [R11+URZ+0x20], R4 ;  /* 0x000020040b0075a7 */ /* 0x000e30000800017f */
[----:B------:R-:W1:Y:S01]  /*f760*/  @!P1 LDC R5, c[0x0][0x500] ;  /* 0x00014000ff059b82 */ /* 0x000e620000000800 */
[----:B0-----:R-:W-:Y:S05]  /*f770*/  @!P0 BRA `(.L_x_305) ;  /* 0x0000000c00ac8947 */ /* 0x001fea0003800000 */
.L_x_324:
[----:B------:R-:W-:Y:S01]  /*f780*/  UPRMT UR8, UR29, 0x9910, URZ ;  /* 0x000099101d087896 */ /* 0x000fe2000800003f */
[----:B-1----:R1:W-:Y:S03]  /*f790*/  @!P1 SYNCS.ARRIVE.TRANS64 RZ, [R11+URZ], R5 ;  /* 0x000000050bff99a7 */ /* 0x0023e6000800003f */
[----:B------:R-:W-:-:S06]  /*f7a0*/  UISETP.NE.AND UP0, UPT, UR8, 0x2, UPT ;  /* 0x000000020800788c */ /* 0x000fcc000bf05270 */
[----:B------:R-:W-:-:S13]  /*f7b0*/  PLOP3.LUT P0, PT, PT, PT, UP0, 0x80, 0x0 ;  /* 0x000000000000781c */ /* 0x000fda0003f0f008 */
[----:B-1----:R-:W-:Y:S05]  /*f7c0*/  @P0 BRA `(.L_x_306) ;  /* 0x0000000000040947 */ /* 0x002fea0003800000 */
[----:B------:R-:W-:Y:S01]  /*f7d0*/  BPT.TRAP 0x1 ;  /* 0x000000040000795c */ /* 0x000fe20000300000 */
.L_x_306:
[C---:B0-----:R-:W-:Y:S01]  /*f7e0*/  LEA R4, R3.reuse, UR30, 0x1 ;  /* 0x0000001e03047c11 */ /* 0x041fe2000f8e08ff */
[----:B------:R-:W-:Y:S01]  /*f7f0*/  VIADD R14, R14, 0xffffffff ;  /* 0xffffffff0e0e7836 */ /* 0x000fe20000000000 */
[----:B------:R-:W-:Y:S01]  /*f800*/  R2UR UR11, R3 ;  /* 0x00000000030b72ca */ /* 0x000fe200000e0000 */
[----:B------:R-:W-:Y:S01]  /*f810*/  UIADD3 UR14, UP0, UR32, 0xf0, URZ ;  /* 0x000000f0200e7890 */ /* 0x000fe2000ff1e03f */
[----:B------:R-:W-:Y:S01]  /*f820*/  R2UR UR26, R12 ;  /* 0x000000000c1a72ca */ /* 0x000fe200000e0000 */
[----:B------:R-:W-:Y:S01]  /*f830*/  IMAD.U32 R4, R4, 0x2000, R12 ;  /* 0x0000200004047824 */ /* 0x000fe200078e000c */
[----:B------:R-:W-:Y:S01]  /*f840*/  R2UR UR27, R10 ;  /* 0x000000000a1b72ca */ /* 0x000fe200000e0000 */
[----:B------:R-:W-:Y:S01]  /*f850*/  UIADD3 UR34, UP1, UR32, 0x1f0, URZ ;  /* 0x000001f020227890 */ /* 0x000fe2000ff3e03f */
[----:B------:R-:W-:Y:S01]  /*f860*/  R2UR UR9, R11 ;  /* 0x000000000b0972ca */ /* 0x000fe200000e0000 */
[----:B------:R-:W-:Y:S01]  /*f870*/  UIADD3.X UR15, URZ, UR33, URZ, UP0, !UPT ;  /* 0x000000213f0f7290 */ /* 0x000fe200087fe43f */
[----:B------:R-:W-:Y:S01]  /*f880*/  R2UR UR8, R4 ;  /* 0x00000000040872ca */ /* 0x000fe200000e0000 */
[----:B------:R-:W-:Y:S01]  /*f890*/  UPRMT UR23, URZ, 0x5410, UR22 ;  /* 0x000054103f177896 */ /* 0x000fe20008000016 */
[----:B------:R-:W-:Y:S01]  /*f8a0*/  R2UR UR10, R13 ;  /* 0x000000000d0a72ca */ /* 0x000fe200000e0000 */
[----:B------:R-:W-:Y:S01]  /*f8b0*/  VIADD R3, R3, 0x1 ;  /* 0x0000000103037836 */ /* 0x000fe20000000000 */
[----:B------:R-:W-:Y:S01]  /*f8c0*/  R2UR UR12, R6 ;  /* 0x00000000060c72ca */ /* 0x000fe200000e0000 */
[----:B------:R-:W-:Y:S01]  /*f8d0*/  ULEA UR11, UR11, UR7, 0xf ;  /* 0x000000070b0b7291 */ /* 0x000fe2000f8e783f */
[----:B------:R-:W-:Y:S01]  /*f8e0*/  R2UR UR28, R7 ;  /* 0x00000000071c72ca */ /* 0x000fe200000e0000 */
[----:B------:R-:W-:Y:S01]  /*f8f0*/  UPRMT UR36, URZ, 0x5410, UR20 ;  /* 0x000054103f247896 */ /* 0x000fe20008000014 */
[----:B------:R-:W-:Y:S01]  /*f900*/  ISETP.GT.AND P1, PT, R14, 0x1, PT ;  /* 0x000000010e00780c */ /* 0x000fe20003f24270 */
[----:B------:R-:W-:Y:S01]  /*f910*/  UIADD3 UR26, UR26, 0x10100, UR11 ;  /* 0x000101001a1a7890 */ /* 0x000fe2000fffe00b */
[----:B------:R-:W-:Y:S01]  /*f920*/  ISETP.NE.AND P0, PT, R3, 0x4, PT ;  /* 0x000000040300780c */ /* 0x000fe20003f05270 */
[----:B------:R-:W-:Y:S01]  /*f930*/  UIADD3.X UR35, URZ, UR33, URZ, UP1, !UPT ;  /* 0x000000213f237290 */ /* 0x000fe20008ffe43f */
[----:B------:R-:W-:Y:S01]  /*f940*/  VIADD R13, R13, 0x80 ;  /* 0x000000800d0d7836 */ /* 0x000fe20000000000 */
[----:B------:R-:W-:Y:S01]  /*f950*/  UIADD3 UR8, UR8, 0x100, URZ ;  /* 0x0000010008087890 */ /* 0x000fe2000fffe03f */
[----:B------:R-:W-:Y:S01]  /*f960*/  SEL R5, RZ, 0x1, P0 ;  /* 0x00000001ff057807 */ /* 0x000fe20000000000 */
[----:B------:R-:W-:Y:S01]  /*f970*/  UMOV UR16, 0x0 ;  /* 0x0000000000107882 */ /* 0x000fe20000000000 */
[----:B------:R-:W-:Y:S01]  /*f980*/  UMOV UR17, 0x10000000 ;  /* 0x1000000000117882 */ /* 0x000fe20000000000 */
[----:B------:R-:W-:Y:S01]  /*f990*/  UMOV UR11, UR27 ;  /* 0x0000001b000b7c82 */ /* 0x000fe20008000000 */
[----:B------:R-:W-:-:S02]  /*f9a0*/  LOP3.LUT R2, R2, R5, RZ, 0x3c, !PT ;  /* 0x0000000502027212 */ /* 0x000fc400078e3cff */
[----:B------:R-:W-:Y:S02]  /*f9b0*/  SEL R3, R3, RZ, P0 ;  /* 0x000000ff03037207 */ /* 0x000fe40000000000 */
[----:B------:R0:W-:Y:S02]  /*f9c0*/  UTMALDG.3D.MULTICAST [UR8], [UR14], UR23, desc[UR16] ;  /* 0x000010080e0073b4 */ /* 0x0001e40008011817 */
[----:B0-----:R-:W-:Y:S01]  /*f9d0*/  UMOV UR8, UR26 ;  /* 0x0000001a00087c82 */ /* 0x001fe20008000000 */
[----:B------:R-:W-:Y:S02]  /*f9e0*/  UMOV UR11, UR28 ;  /* 0x0000001c000b7c82 */ /* 0x000fe40008000000 */
[----:B------:R0:W-:Y:S02]  /*f9f0*/  UTMALDG.3D.MULTICAST [UR8], [UR34], UR36, desc[UR16] ;  /* 0x00001008220073b4 */ /* 0x0001e40008011824 */
[----:B0-----:R-:W-:Y:S05]  /*fa00*/  @P1 BRA `(.L_x_307) ;  /* 0xfffffffc00341947 */ /* 0x001fea000383ffff */
.L_x_304:
[----:B------:R-:W-:Y:S05]  /*fa10*/  BSYNC B1 ;  /* 0x0000000000017941 */ /* 0x000fea0003800000 */
.L_x_303:
[----:B------:R-:W2:Y:S01]  /*fa20*/  LDL.LU R15, [R1+0x78] ;  /* 0x00007800010f7983 */ /* 0x000ea20000300800 */
[----:B------:R-:W-:Y:S01]  /*fa30*/  LOP3.LUT P3, RZ, R9, 0xff, RZ, 0xc0, !PT ;  /* 0x000000ff09ff7812 */ /* 0x000fe2000786c0ff */
[----:B------:R-:W-:Y:S01]  /*fa40*/  VIADD R8, R8, UR19 ;  /* 0x0000001308087c36 */ /* 0x000fe20008000000 */
[----:B------:R-:W-:Y:S01]  /*fa50*/  ULDC.64 UR8, c[0x0][0x650] ;  /* 0x0001940000087ab9 */ /* 0x000fe20000000a00 */
[----:B------:R-:W3:Y:S01]  /*fa60*/  LDL.LU R12, [R1+0x7c] ;  /* 0x00007c00010c7983 */ /* 0x000ee20000300800 */
[----:B------:R-:W-:Y:S01]  /*fa70*/  IMAD.U32 R5, RZ, RZ, UR19 ;  /* 0x00000013ff057e24 */ /* 0x000fe2000f8e00ff */
[----:B------:R-:W-:Y:S01]  /*fa80*/  BSSY B1, `(.L_x_308) ;  /* 0x0000070000017945 */ /* 0x000fe20003800000 */
[----:B------:R-:W-:Y:S01]  /*fa90*/  ISETP.GT.U32.AND P0, PT, R8, 0x3, PT ;  /* 0x000000030800780c */ /* 0x000fe20003f04070 */
[----:B------:R-:W-:Y:S01]  /*faa0*/  IMAD.MOV.U32 R7, RZ, RZ, -0x1 ;  /* 0xffffffffff077424 */ /* 0x000fe200078e00ff */
[----:B------:R-:W-:Y:S01]  /*fab0*/  SHF.R.U32.HI R2, RZ, 0x2, R8 ;  /* 0x00000002ff027819 */ /* 0x000fe20000011608 */
[----:B------:R-:W-:Y:S01]  /*fac0*/  IMAD.MOV.U32 R6, RZ, RZ, -0x1 ;  /* 0xffffffffff067424 */ /* 0x000fe200078e00ff */
[----:B------:R-:W-:Y:S01]  /*fad0*/  ISETP.LT.U32.AND P0, PT, R5, 0x4, P0 ;  /* 0x000000040500780c */ /* 0x000fe20000701070 */
[----:B------:R-:W-:Y:S01]  /*fae0*/  IMAD.MOV.U32 R5, RZ, RZ, -0x1 ;  /* 0xffffffffff057424 */ /* 0x000fe200078e00ff */
[----:B------:R-:W-:Y:S01]  /*faf0*/  LOP3.LUT R2, R2, 0x1, RZ, 0xc0, !PT ;  /* 0x0000000102027812 */ /* 0x000fe200078ec0ff */
[----:B------:R-:W0:Y:S01]  /*fb00*/  @P3 S2R R4, SR_CgaCtaId ;  /* 0x0000000000043919 */ /* 0x000e220000008800 */
[----:B------:R-:W-:-:S02]  /*fb10*/  @P3 MOV R3, 0x400 ;  /* 0x0000040000033802 */ /* 0x000fc40000000f00 */
[----:B------:R-:W-:Y:S01]  /*fb20*/  ISETP.NE.U32.AND P1, PT, R2, 0x1, PT ;  /* 0x000000010200780c */ /* 0x000fe20003f25070 */
[----:B------:R-:W-:Y:S01]  /*fb30*/  IMAD.U32 R2, RZ, RZ, UR19 ;  /* 0x00000013ff027e24 */ /* 0x000fe2000f8e00ff */
[----:B------:R-:W-:Y:S02]  /*fb40*/  LOP3.LUT R8, R8, 0x3, RZ, 0xc0, !PT ;  /* 0x0000000308087812 */ /* 0x000fe400078ec0ff */
[----:B------:R-:W-:Y:S02]  /*fb50*/  PRMT R9, RZ, 0x7610, R9 ;  /* 0x00007610ff097816 */ /* 0x000fe40000000009 */
[----:B------:R-:W-:-:S04]  /*fb60*/  ISETP.GT.U32.AND P1, PT, R2, 0x3, !P1 ;  /* 0x000000030200780c */ /* 0x000fc80004f24070 */
[----:B------:R-:W-:Y:S02]  /*fb70*/  SEL R2, RZ, 0x1, !P1 ;  /* 0x00000001ff027807 */ /* 0x000fe40004800000 */
[----:B0-----:R-:W-:-:S04]  /*fb80*/  @P3 LEA R3, R4, R3, 0x18 ;  /* 0x0000000304033211 */ /* 0x001fc800078ec0ff */
[----:B------:R0:W-:Y:S02]  /*fb90*/  @P3 SYNCS.ARRIVE.TRANS64.A1T0 RZ, [R3+URZ+0x58], RZ ;  /* 0x000058ff03ff39a7 */ /* 0x0001e4000810003f */
[----:B0-----:R-:W-:-:S04]  /*fba0*/  SEL R3, RZ, 0x1, !P0 ;  /* 0x00000001ff037807 */ /* 0x001fc80004000000 */
[----:B------:R-:W-:Y:S02]  /*fbb0*/  LOP3.LUT R0, R2, R0, R3, 0x96, !PT ;  /* 0x0000000002007212 */ /* 0x000fe400078e9603 */
[----:B------:R-:W-:Y:S02]  /*fbc0*/  PRMT R2, RZ, 0x7610, R2 ;  /* 0x00007610ff027816 */ /* 0x000fe40000000002 */
[----:B---3--:R-:W-:-:S04]  /*fbd0*/  IADD3 R12, P3, R12, UR24, RZ ;  /* 0x000000180c0c7c10 */ /* 0x008fc8000ff7e0ff */
[----:B--2---:R-:W-:Y:S01]  /*fbe0*/  IADD3.X R15, R15, UR21, RZ, P3, !PT ;  /* 0x000000150f0f7c10 */ /* 0x004fe20009ffe4ff */
[----:B------:R0:W-:Y:S01]  /*fbf0*/  STL [R1+0x7c], R12 ;  /* 0x00007c0c01007387 */ /* 0x0001e20000100800 */
[----:B------:R-:W-:-:S03]  /*fc00*/  ISETP.GE.U32.AND P3, PT, R12, UR8, PT ;  /* 0x000000080c007c0c */ /* 0x000fc6000bf66070 */
[----:B------:R0:W-:Y:S01]  /*fc10*/  STL [R1+0x78], R15 ;  /* 0x0000780f01007387 */ /* 0x0001e20000100800 */
[----:B------:R-:W-:-:S13]  /*fc20*/  ISETP.GE.U32.AND.EX P0, PT, R15, UR9, PT, P3 ;  /* 0x000000090f007c0c */ /* 0x000fda000bf06130 */
[----:B0-----:R-:W-:Y:S05]  /*fc30*/  @P0 BRA `(.L_x_309) ;  /* 0x0000000400500947 */ /* 0x001fea0003800000 */
[----:B------:R-:W-:Y:S01]  /*fc40*/  ULDC.64 UR8, c[0x0][0x628] ;  /* 0x00018a0000087ab9 */ /* 0x000fe20000000a00 */
[----:B------:R-:W0:Y:S01]  /*fc50*/  S2R R11, SR_CTAID.X ;  /* 0x00000000000b7919 */ /* 0x000e220000002500 */
[----:B------:R-:W-:Y:S01]  /*fc60*/  ISETP.NE.U32.AND P0, PT, RZ, UR8, PT ;  /* 0x00000008ff007c0c */ /* 0x000fe2000bf05070 */
[----:B------:R-:W-:Y:S01]  /*fc70*/  ULDC UR11, c[0x0][0x630] ;  /* 0x00018c00000b7ab9 */ /* 0x000fe20000000800 */
[----:B------:R-:W-:Y:S01]  /*fc80*/  IMAD.MOV.U32 R2, RZ, RZ, R12 ;  /* 0x000000ffff027224 */ /* 0x000fe200078e000c */
[----:B------:R-:W1:Y:S01]  /*fc90*/  S2R R10, SR_CTAID.Y ;  /* 0x00000000000a7919 */ /* 0x000e620000002600 */
[----:B------:R-:W-:Y:S01]  /*fca0*/  ISETP.NE.AND.EX P0, PT, RZ, UR9, PT, P0 ;  /* 0x00000009ff007c0c */ /* 0x000fe2000bf05300 */
[----:B------:R-:W-:-:S12]  /*fcb0*/  IMAD.MOV.U32 R3, RZ, RZ, R15 ;  /* 0x000000ffff037224 */ /* 0x000fd800078e000f */
[----:B------:R-:W-:Y:S05]  /*fcc0*/  @!P0 BRA `(.L_x_310) ;  /* 0x0000000000288947 */ /* 0x000fea0003800000 */
[----:B------:R-:W-:Y:S02]  /*fcd0*/  ULDC UR10, c[0x0][0x634] ;  /* 0x00018d00000a7ab9 */ /* 0x000fe40000000800 */
[----:B------:R-:W-:-:S05]  /*fce0*/  IADD3 R7, P0, R12, UR10, RZ ;  /* 0x0000000a0c077c10 */ /* 0x000fca000ff1e0ff */
[----:B------:R-:W-:-:S04]  /*fcf0*/  IMAD.X R13, RZ, RZ, R15, P0 ;  /* 0x000000ffff0d7224 */ /* 0x000fc800000e060f */
[----:B------:R-:W-:-:S04]  /*fd00*/  IMAD.WIDE.U32 R4, R13, UR8, RZ ;  /* 0x000000080d047c25 */ /* 0x000fc8000f8e00ff */
[----:B------:R-:W-:-:S04]  /*fd10*/  IMAD.WIDE.U32 R4, P0, R7, UR9, R4 ;  /* 0x0000000907047c25 */ /* 0x000fc8000f800004 */
[----:B------:R-:W-:-:S04]  /*fd20*/  IMAD.WIDE.U32 R6, R7, UR8, RZ ;  /* 0x0000000807067c25 */ /* 0x000fc8000f8e00ff */
[----:B------:R-:W-:Y:S01]  /*fd30*/  IMAD.X R3, RZ, RZ, RZ, P0 ;  /* 0x000000ffff037224 */ /* 0x000fe200000e06ff */
[----:B------:R-:W-:Y:S01]  /*fd40*/  IADD3 RZ, P0, R7, R4, RZ ;  /* 0x0000000407ff7210 */ /* 0x000fe20007f1e0ff */
[----:B------:R-:W-:-:S04]  /*fd50*/  IMAD.MOV.U32 R2, RZ, RZ, R5 ;  /* 0x000000ffff027224 */ /* 0x000fc800078e0005 */
[----:B------:R-:W-:-:S08]  /*fd60*/  IMAD.WIDE.U32.X R2, R13, UR9, R2, P0 ;  /* 0x000000090d027c25 */ /* 0x000fd000080e0402 */
.L_x_310:
[--C-:B------:R-:W-:Y:S01]  /*fd70*/  SHF.R.U64 R6, R2, UR11, R3.reuse ;  /* 0x0000000b02067c19 */ /* 0x100fe20008001203 */
[----:B------:R-:W-:Y:S01]  /*fd80*/  ULDC.64 UR8, c[0x0][0x620] ;  /* 0x0001880000087ab9 */ /* 0x000fe20000000a00 */
[----:B------:R-:W-:Y:S01]  /*fd90*/  SHF.R.U32.HI R2, RZ, UR11, R3 ;  /* 0x0000000bff027c19 */ /* 0x000fe20008011603 */
[----:B------:R-:W-:Y:S01]  /*fda0*/  IMAD.MOV.U32 R3, RZ, RZ, R15 ;  /* 0x000000ffff037224 */ /* 0x000fe200078e000f */
[----:B------:R-:W-:Y:S01]  /*fdb0*/  IADD3 R5, P0, RZ, -R6, RZ ;  /* 0x80000006ff057210 */ /* 0x000fe20007f1e0ff */
[----:B------:R-:W2:Y:S01]  /*fdc0*/  LDC R16, c[0x0][0x144] ;  /* 0x00005100ff107b82 */ /* 0x000ea20000000800 */
[----:B0-----:R-:W-:Y:S01]  /*fdd0*/  I2FP.F32.U32 R7, R11 ;  /* 0x0000000b00077245 */ /* 0x001fe20000201000 */
[----:B------:R-:W-:Y:S01]  /*fde0*/  ULDC.64 UR14, c[0x0][0x640] ;  /* 0x00019000000e7ab9 */ /* 0x000fe20000000a00 */
[----:B------:R-:W-:Y:S01]  /*fdf0*/  ULDC UR10, c[0x0][0x608] ;  /* 0x00018200000a7ab9 */ /* 0x000fe20000000800 */
[----:B------:R-:W-:Y:S01]  /*fe00*/  IMAD.X R2, RZ, RZ, ~R2, P0 ;  /* 0x000000ffff027224 */ /* 0x000fe200000e0e02 */
[----:B------:R-:W-:-:S03]  /*fe10*/  ISETP.NE.U32.AND P0, PT, RZ, UR14, PT ;  /* 0x0000000eff007c0c */ /* 0x000fc6000bf05070 */
[----:B------:R-:W-:Y:S01]  /*fe20*/  IMAD R4, R2, UR8, RZ ;  /* 0x0000000802047c24 */ /* 0x000fe2000f8e02ff */
[----:B------:R-:W0:Y:S01]  /*fe30*/  LDC R13, c[0x0][0x148] ;  /* 0x00005200ff0d7b82 */ /* 0x000e220000000800 */
[----:B------:R-:W-:Y:S01]  /*fe40*/  IMAD.MOV.U32 R2, RZ, RZ, R12 ;  /* 0x000000ffff027224 */ /* 0x000fe200078e000c */
[----:B------:R-:W-:-:S03]  /*fe50*/  ISETP.NE.AND.EX P0, PT, RZ, UR15, PT, P0 ;  /* 0x0000000fff007c0c */ /* 0x000fc6000bf05300 */
[----:B------:R-:W-:Y:S01]  /*fe60*/  IMAD.WIDE.U32 R2, R5, UR8, R2 ;  /* 0x0000000805027c25 */ /* 0x000fe2000f8e0002 */
[----:B------:R-:W-:-:S03]  /*fe70*/  ULDC UR8, c[0x0][0x150] ;  /* 0x0000540000087ab9 */ /* 0x000fc60000000800 */
[----:B------:R-:W-:Y:S02]  /*fe80*/  IMAD R5, R5, UR9, R4 ;  /* 0x0000000905057c24 */ /* 0x000fe4000f8e0204 */
[----:B------:R-:W-:Y:S01]  /*fe90*/  FMUL R4, R7, UR8 ;  /* 0x0000000807047c20 */ /* 0x000fe20008400000 */
[----:B------:R-:W-:Y:S01]  /*fea0*/  ULDC UR8, c[0x0][0x618] ;  /* 0x0001860000087ab9 */ /* 0x000fe20000000800 */
[----:B------:R-:W-:Y:S01]  /*feb0*/  ULDC UR9, c[0x0][0x154] ;  /* 0x0000550000097ab9 */ /* 0x000fe20000000800 */
[----:B------:R-:W-:-:S03]  /*fec0*/  IMAD.IADD R3, R3, 0x1, R5 ;  /* 0x0000000103037824 */ /* 0x000fc600078e0205 */
[----:B------:R-:W3:Y:S02]  /*fed0*/  F2I.U32.TRUNC.NTZ R4, R4 ;  /* 0x0000000400047305 */ /* 0x000ee4000020f000 */
[----:B------:R-:W-:Y:S02]  /*fee0*/  SHF.R.U64 R7, R2, UR8, R3 ;  /* 0x0000000802077c19 */ /* 0x000fe40008001203 */
[----:B-1----:R-:W-:-:S05]  /*fef0*/  I2FP.F32.U32 R2, R10 ;  /* 0x0000000a00027245 */ /* 0x002fca0000201000 */
[----:B------:R-:W-:Y:S01]  /*ff00*/  FMUL R5, R2, UR9 ;  /* 0x0000000902057c20 */ /* 0x000fe20008400000 */
[----:B------:R-:W-:Y:S01]  /*ff10*/  SHF.R.U32.HI R2, RZ, UR8, R3 ;  /* 0x00000008ff027c19 */ /* 0x000fe20008011603 */
[----:B------:R-:W-:Y:S02]  /*ff20*/  ULDC UR8, c[0x0][0x658] ;  /* 0x0001960000087ab9 */ /* 0x000fe40000000800 */
[----:B------:R1:W4:Y:S01]  /*ff30*/  F2I.U32.TRUNC.NTZ R15, R5 ;  /* 0x00000005000f7305 */ /* 0x000322000020f000 */
[--C-:B------:R-:W-:Y:S02]  /*ff40*/  SHF.R.U64 R14, R7, UR10, R2.reuse ;  /* 0x0000000a070e7c19 */ /* 0x100fe40008001202 */
[----:B------:R-:W-:Y:S01]  /*ff50*/  SHF.R.U32.HI R3, RZ, UR10, R2 ;  /* 0x0000000aff037c19 */ /* 0x000fe20008011602 */
[----:B---3--:R-:W-:-:S03]  /*ff60*/  IMAD.MOV R2, RZ, RZ, -R4 ;  /* 0x000000ffff027224 */ /* 0x008fc600078e0a04 */
[----:B------:R-:W-:Y:S01]  /*ff70*/  SHF.R.U64 R12, R14, UR8, R3 ;  /* 0x000000080e0c7c19 */ /* 0x000fe20008001203 */
[----:B--2---:R-:W-:Y:S01]  /*ff80*/  IMAD R17, R16, R2, R11 ;  /* 0x0000000210117224 */ /* 0x004fe200078e020b */
[----:B------:R-:W-:-:S03]  /*ff90*/  SHF.R.U32.HI R4, RZ, UR8, R3 ;  /* 0x00000008ff047c19 */ /* 0x000fc60008011603 */
[----:B------:R-:W-:Y:S02]  /*ffa0*/  IMAD.MOV.U32 R2, RZ, RZ, R12 ;  /* 0x000000ffff027224 */ /* 0x000fe400078e000c */
[----:B------:R-:W-:Y:S01]  /*ffb0*/  IMAD.MOV.U32 R3, RZ, RZ, R4 ;  /* 0x000000ffff037224 */ /* 0x000fe200078e0004 */
[----:B-1--4-:R-:W-:Y:S06]  /*ffc0*/  @!P0 BRA `(.L_x_311) ;  /* 0x0000000000288947 */ /* 0x012fec0003800000 */
[----:B------:R-:W-:Y:S02]  /*ffd0*/  ULDC UR8, c[0x0][0x64c] ;  /* 0x0001930000087ab9 */ /* 0x000fe40000000800 */
[----:B------:R-:W-:-:S05]  /*ffe0*/  IADD3 R3, P0, R12, UR8, RZ ;  /* 0x000000080c037c10 */ /* 0x000fca000ff1e0ff */
[----:B------:R-:W-:-:S04]  /*fff0*/  IMAD.X R11, RZ, RZ, R4, P0 ;  /* 0x000000ffff0b7224 */ /* 0x000fc800000e0604 */
[----:B------:R-:W-:-:S04]  /*10000*/  IMAD.WIDE.U32 R4, R11, UR14, RZ ;  /* 0x0000000e0b047c25 */ /* 0x000fc8000f8e00ff */
[----:B------:R-:W-:-:S04]  /*10010*/  IMAD.WIDE.U32 R4, P0, R3, UR15, R4 ;  /* 0x0000000f03047c25 */ /* 0x000fc8000f800004 */
[----:B------:R-:W-:-:S04]  /*10020*/  IMAD.WIDE.U32 R2, R3, UR14, RZ ;  /* 0x0000000e03027c25 */ /* 0x000fc8000f8e00ff */
[----:B------:R-:W-:Y:S01]  /*10030*/  IMAD.MOV.U32 R2, RZ, RZ, R5 ;  /* 0x000000ffff027224 */ /* 0x000fe200078e0005 */
[----:B------:R-:W-:Y:S01]  /*10040*/  IADD3 RZ, P1, R3, R4, RZ ;  /* 0x0000000403ff7210 */ /* 0x000fe20007f3e0ff */
[----:B------:R-:W-:-:S04]  /*10050*/  IMAD.X R3, RZ, RZ, RZ, P0 ;  /* 0x000000ffff037224 */ /* 0x000fc800000e06ff */
[----:B------:R-:W-:-:S08]  /*10060*/  IMAD.WIDE.U32.X R2, R11, UR15, R2, P1 ;  /* 0x0000000f0b027c25 */ /* 0x000fd000088e0402 */
.L_x_311:
[----:B------:R-:W-:Y:S01]  /*10070*/  ULDC UR8, c[0x0][0x648] ;  /* 0x0001920000087ab9 */ /* 0x000fe20000000800 */
[----:B------:R-:W-:Y:S01]  /*10080*/  IMAD.MOV R15, RZ, RZ, -R15 ;  /* 0x000000ffff0f7224 */ /* 0x000fe200078e0a0f */
[----:B------:R-:W-:Y:S01]  /*10090*/  SHF.R.U64 R3, R2, UR8, R3 ;  /* 0x0000000802037c19 */ /* 0x000fe20008001203 */
[----:B------:R-:W-:Y:S01]  /*100a0*/  ULDC UR8, c[0x0][0x638] ;  /* 0x00018e0000087ab9 */ /* 0x000fe20000000800 */
[----:B------:R-:W-:Y:S01]  /*100b0*/  LOP3.LUT R2, R14, UR18, RZ, 0xc0, !PT ;  /* 0x000000120e027c12 */ /* 0x000fe2000f8ec0ff */
[----:B0-----:R-:W-:Y:S01]  /*100c0*/  @P2 IMAD R17, R13, R15, R10 ;  /* 0x0000000f0d112224 */ /* 0x001fe200078e020a */
[----:B------:R-:W-:Y:S01]  /*100d0*/  LOP3.LUT R7, R7, UR4, RZ, 0xc0, !PT ;  /* 0x0000000407077c12 */ /* 0x000fe2000f8ec0ff */
[----:B------:R-:W-:Y:S01]  /*100e0*/  IMAD.MOV R5, RZ, RZ, -R3 ;  /* 0x000000ffff057224 */ /* 0x000fe200078e0a03 */
[----:B------:R-:W-:Y:S01]  /*100f0*/  ULDC UR9, c[0x0][0x610] ;  /* 0x0001840000097ab9 */ /* 0x000fe20000000800 */
[----:B------:R-:W-:Y:S02]  /*10100*/  IMAD R2, R3, UR5, R2 ;  /* 0x0000000503027c24 */ /* 0x000fe4000f8e0202 */
[----:B------:R-:W-:Y:S01]  /*10110*/  IMAD R12, R5, UR8, R12 ;  /* 0x00000008050c7c24 */ /* 0x000fe2000f8e020c */
[----:B------:R-:W-:Y:S01]  /*10120*/  ULDC UR8, c[0x0][0x600] ;  /* 0x0001800000087ab9 */ /* 0x000fe20000000800 */
[----:B------:R-:W-:-:S02]  /*10130*/  IMAD R5, R2, UR9, R17 ;  /* 0x0000000902057c24 */ /* 0x000fc4000f8e0211 */
[----:B------:R-:W-:Y:S02]  /*10140*/  IMAD R12, R12, UR8, R7 ;  /* 0x000000080c0c7c24 */ /* 0x000fe4000f8e0207 */
[----:B------:R-:W-:-:S03]  /*10150*/  IMAD.MOV.U32 R2, RZ, RZ, 0x1 ;  /* 0x00000001ff027424 */ /* 0x000fc600078e00ff */
[----:B------:R-:W-:Y:S02]  /*10160*/  SEL R7, R12, R5, !P2 ;  /* 0x000000050c077207 */ /* 0x000fe40005000000 */
[----:B------:R-:W-:-:S07]  /*10170*/  SEL R5, R5, R12, !P2 ;  /* 0x0000000c05057207 */ /* 0x000fce0005000000 */
.L_x_309:
[----:B------:R-:W-:Y:S05]  /*10180*/  BSYNC B1 ;  /* 0x0000000000017941 */ /* 0x000fea0003800000 */
.L_x_308:
[----:B------:R-:W-:-:S13]  /*10190*/  LOP3.LUT P0, RZ, R2, 0xff, RZ, 0xc0, !PT ;  /* 0x000000ff02ff7812 */ /* 0x000fda000780c0ff */
[----:B------:R-:W-:Y:S05]  /*101a0*/  @P0 BRA `(.L_x_312) ;  /* 0xfffffff400140947 */ /* 0x000fea000383ffff */
[----:B------:R-:W-:Y:S05]  /*101b0*/  BSYNC B0 ;  /* 0x0000000000007941 */ /* 0x000fea0003800000 */
.L_x_301:
[----:B------:R-:W-:-:S03]  /*101c0*/  UMOV UR8, 0xffffffff ;  /* 0xffffffff00087882 */ /* 0x000fc60000000000 */
[----:B------:R-:W-:Y:S05]  /*101d0*/  BRA.DIV UR8, `(.L_x_313) ;  /* 0x0000000608287947 */ /* 0x000fea000b800000 */
[----:B------:R-:W-:-:S13]  /*101e0*/  ELECT P0, URZ, PT ;  /* 0x00000000003f782f */ /* 0x000fda0003800000 */
.L_x_327:
[----:B------:R-:W-:Y:S04]  /*101f0*/  BSSY B0, `(.L_x_314) ;  /* 0x000002c000007945 */ /* 0x000fe80003800000 */
[----:B------:R-:W-:Y:S05]  /*10200*/  @!P0 BRA `(.L_x_315) ;  /* 0x0000000000a88947 */ /* 0x000fea0003800000 */
[----:B------:R-:W-:-:S04]  /*10210*/  ULOP3.LUT UR8, UR13, 0x2, URZ, 0xfc, !UPT ;  /* 0x000000020d087892 */ /* 0x000fc8000f8efc3f */
[----:B------:R-:W-:-:S06]  /*10220*/  UISETP.NE.AND UP0, UPT, UR8, 0x3, UPT ;  /* 0x000000030800788c */ /* 0x000fcc000bf05270 */
[----:B------:R-:W-:-:S13]  /*10230*/  PLOP3.LUT P0, PT, PT, PT, UP0, 0x80, 0x0 ;  /* 0x000000000000781c */ /* 0x000fda0003f0f008 */
[----:B------:R-:W-:Y:S05]  /*10240*/  @!P0 BRA `(.L_x_316) ;  /* 0x0000000000048947 */ /* 0x000fea0003800000 */
[----:B------:R-:W-:Y:S01]  /*10250*/  BPT.TRAP 0x1 ;  /* 0x000000040000795c */ /* 0x000fe20000300000 */
.L_x_316:
[----:B------:R-:W0:Y:S01]  /*10260*/  S2R R3, SR_CgaCtaId ;  /* 0x0000000000037919 */ /* 0x000e220000008800 */
[----:B------:R-:W-:-:S04]  /*10270*/  MOV R2, 0x400 ;  /* 0x0000040000027802 */ /* 0x000fc80000000f00 */
[----:B0-----:R-:W-:Y:S02]  /*10280*/  LEA R3, R3, R2, 0x18 ;  /* 0x0000000203037211 */ /* 0x001fe400078ec0ff */
[----:B------:R-:W-:-:S03]  /*10290*/  SHF.L.U32 R2, R0, 0x1f, RZ ;  /* 0x0000001f00027819 */ /* 0x000fc600000006ff */
[----:B------:R-:W-:-:S04]  /*102a0*/  VIADD R3, R3, 0x20 ;  /* 0x0000002003037836 */ /* 0x000fc80000000000 */
[C---:B------:R-:W-:Y:S02]  /*102b0*/  IMAD R7, R8.reuse, 0x8, R3 ;  /* 0x0000000808077824 */ /* 0x040fe400078e0203 */
[----:B------:R-:W-:Y:S02]  /*102c0*/  VIADD R8, R8, 0x1 ;  /* 0x0000000108087836 */ /* 0x000fe40000000000 */
[----:B------:R-:W0:Y:S03]  /*102d0*/  SYNCS.PHASECHK.TRANS64.TRYWAIT P0, [R7+URZ], R2 ;  /* 0x00000002070075a7 */ /* 0x000e26000800017f */
[----:B------:R-:W-:-:S04]  /*102e0*/  ISETP.NE.AND P1, PT, R8, 0x4, PT ;  /* 0x000000040800780c */ /* 0x000fc80003f25270 */
[----:B------:R-:W-:Y:S02]  /*102f0*/  SEL R5, RZ, 0x1, P1 ;  /* 0x00000001ff057807 */ /* 0x000fe40000800000 */
[----:B------:R-:W-:Y:S02]  /*10300*/  SEL R8, R8, RZ, P1 ;  /* 0x000000ff08087207 */ /* 0x000fe40000800000 */
[----:B------:R-:W-:-:S03]  /*10310*/  LOP3.LUT R5, R0, R5, RZ, 0x3c, !PT ;  /* 0x0000000500057212 */ /* 0x000fc600078e3cff */
[----:B------:R-:W-:Y:S01]  /*10320*/  IMAD R9, R8, 0x8, R3 ;  /* 0x0000000808097824 */ /* 0x000fe200078e0203 */
[----:B------:R-:W-:Y:S01]  /*10330*/  SHF.L.U32 R4, R5, 0x1f, RZ ;  /* 0x0000001f05047819 */ /* 0x000fe200000006ff */
[----:B0-----:R-:W-:Y:S06]  /*10340*/  @!P0 BRA `(.L_x_317) ;  /* 0x0000000000ec8947 */ /* 0x001fec0003800000 */
.L_x_328:
[----:B------:R-:W1:Y:S01]  /*10350*/  SYNCS.PHASECHK.TRANS64.TRYWAIT P0, [R9+URZ], R4 ;  /* 0x00000004090075a7 */ /* 0x000e62000800017f */
[----:B------:R-:W-:-:S05]  /*10360*/  VIADD R0, R8, 0x1 ;  /* 0x0000000108007836 */ /* 0x000fca0000000000 */
[----:B------:R-:W-:-:S04]  /*10370*/  ISETP.NE.AND P1, PT, R0, 0x4, PT ;  /* 0x000000040000780c */ /* 0x000fc80003f25270 */
[----:B0-----:R-:W-:Y:S02]  /*10380*/  SEL R2, RZ, 0x1, P1 ;  /* 0x00000001ff027807 */ /* 0x001fe40000800000 */
[----:B------:R-:W-:Y:S02]  /*10390*/  SEL R0, R0, RZ, P1 ;  /* 0x000000ff00007207 */ /* 0x000fe40000800000 */
[----:B------:R-:W-:-:S03]  /*103a0*/  LOP3.LUT R7, R5, R2, RZ, 0x3c, !PT ;  /* 0x0000000205077212 */ /* 0x000fc600078e3cff */
[----:B------:R-:W-:Y:S01]  /*103b0*/  IMAD R6, R0, 0x8, R3 ;  /* 0x0000000800067824 */ /* 0x000fe200078e0203 */
[----:B------:R-:W-:Y:S01]  /*103c0*/  SHF.L.U32 R5, R7, 0x1f, RZ ;  /* 0x0000001f07057819 */ /* 0x000fe200000006ff */
[----:B-1----:R-:W-:Y:S06]  /*103d0*/  @!P0 BRA `(.L_x_318) ;  /* 0x0000000000dc8947 */ /* 0x002fec0003800000 */
.L_x_329:
[----:B------:R-:W1:Y:S01]  /*103e0*/  SYNCS.PHASECHK.TRANS64.TRYWAIT P0, [R6+URZ], R5 ;  /* 0x00000005060075a7 */ /* 0x000e62000800017f */
[----:B------:R-:W-:-:S05]  /*103f0*/  VIADD R0, R0, 0x1 ;  /* 0x0000000100007836 */ /* 0x000fca0000000000 */
[----:B------:R-:W-:-:S04]  /*10400*/  ISETP.NE.AND P1, PT, R0, 0x4, PT ;  /* 0x000000040000780c */ /* 0x000fc80003f25270 */
[----:B------:R-:W-:Y:S02]  /*10410*/  SEL R2, RZ, 0x1, P1 ;  /* 0x00000001ff027807 */ /* 0x000fe40000800000 */
[----:B------:R-:W-:Y:S02]  /*10420*/  SEL R0, R0, RZ, P1 ;  /* 0x000000ff00007207 */ /* 0x000fe40000800000 */
[----:B------:R-:W-:Y:S01]  /*10430*/  LOP3.LUT R2, R7, R2, RZ, 0x3c, !PT ;  /* 0x0000000207027212 */ /* 0x000fe200078e3cff */
[----:B-1----:R-:W-:Y:S06]  /*10440*/  @!P0 BRA `(.L_x_319) ;  /* 0x0000000000d48947 */ /* 0x002fec0003800000 */
.L_x_330:
[----:B------:R-:W-:Y:S01]  /*10450*/  IMAD R3, R0, 0x8, R3 ;  /* 0x0000000800037824 */ /* 0x000fe200078e0203 */
[----:B------:R-:W-:-:S07]  /*10460*/  SHF.L.U32 R0, R2, 0x1f, RZ ;  /* 0x0000001f02007819 */ /* 0x000fce00000006ff */
.L_x_320:
[----:B--2---:R2:W3:Y:S02]  /*10470*/  SYNCS.PHASECHK.TRANS64.TRYWAIT P0, [R3+URZ], R0 ;  /* 0x00000000030075a7 */ /* 0x0044e4000800017f */
[----:B---3--:R-:W-:Y:S05]  /*10480*/  @!P0 NANOSLEEP.SYNCS 0x989680 ;  /* 0x009896800000895d */ /* 0x008fea0003900000 */
[----:B------:R-:W3:Y:S02]  /*10490*/  @!P0 SYNCS.PHASECHK.TRANS64 P0, [R3+URZ], R0 ;  /* 0x00000000030085a7 */ /* 0x000ee4000800007f */
[----:B---3--:R-:W-:Y:S05]  /*104a0*/  @!P0 BRA `(.L_x_320) ;  /* 0xfffffffc00f08947 */ /* 0x008fea000383ffff */
.L_x_315:
[----:B------:R-:W-:Y:S05]  /*104b0*/  BSYNC B0 ;  /* 0x0000000000007941 */ /* 0x000fea0003800000 */
.L_x_314:
[----:B------:R-:W-:Y:S05]  /*104c0*/  EXIT ;  /* 0x000000000000794d */ /* 0x000fea0003800000 */
.L_x_21:
[----:B-1----:R-:W-:-:S04]  /*104d0*/  IMAD.U32 R3, RZ, RZ, UR6 ;  /* 0x00000006ff037e24 */ /* 0x002fc8000f8e00ff */
[----:B------:R1:W2:Y:S03]  /*104e0*/  SYNCS.PHASECHK.TRANS64.TRYWAIT P0, [R3+URZ], R0 ;  /* 0x00000000030075a7 */ /* 0x0002a6000800017f */
[----:B--2---:R-:W-:Y:S05]  /*104f0*/  @!P0 NANOSLEEP.SYNCS 0x989680 ;  /* 0x009896800000895d */ /* 0x004fea0003900000 */
[----:B------:R-:W2:Y:S02]  /*10500*/  @!P0 SYNCS.PHASECHK.TRANS64 P0, [R3+URZ], R0 ;  /* 0x00000000030085a7 */ /* 0x000ea4000800007f */
[----:B--2---:R-:W-:Y:S05]  /*10510*/  @!P0 BRA `(.L_x_21) ;  /* 0xfffffffc00ec8947 */ /* 0x004fea000383ffff */
[----:B------:R-:W-:Y:S05]  /*10520*/  BRA `(.L_x_20) ;  /* 0xffffff18003c7947 */ /* 0x000fea000383ffff */
.L_x_27:
[----:B-----5:R2:W-:Y:S02]  /*10530*/  STL [R1+0x88], R0 ;  /* 0x0000880001007387 */ /* 0x0205e40000100800 */
[----:B--2---:R-:W-:-:S04]  /*10540*/  IMAD.U32 R0, RZ, RZ, UR9 ;  /* 0x00000009ff007e24 */ /* 0x004fc8000f8e00ff */
[----:B------:R2:W3:Y:S03]  /*10550*/  SYNCS.PHASECHK.TRANS64.TRYWAIT P0, [R0+URZ], R229 ;  /* 0x000000e5000075a7 */ /* 0x0004e6000800017f */
[----:B---3--:R-:W-:Y:S05]  /*10560*/  @!P0 NANOSLEEP.SYNCS 0x989680 ;  /* 0x009896800000895d */ /* 0x008fea0003900000 */
[----:B------:R2:W3:Y:S02]  /*10570*/  @!P0 SYNCS.PHASECHK.TRANS64 P0, [R0+URZ], R229 ;  /* 0x000000e5000085a7 */ /* 0x0004e4000800007f */
[----:B--2---:R2:W5:Y:S02]  /*10580*/  LDL.LU R0, [R1+0x88] ;  /* 0x0000880001007983 */ /* 0x0045640000300800 */
[----:B--23--:R-:W-:Y:S05]  /*10590*/  @!P0 BRA `(.L_x_27) ;  /* 0xfffffffc00e48947 */ /* 0x00cfea000383ffff */
[----:B------:R-:W-:Y:S05]  /*105a0*/  BRA `(.L_x_26) ;  /* 0xffffff2800e07947 */ /* 0x000fea000383ffff */
.L_x_302:
[----:B------:R-:W-:Y:S01]  /*105b0*/  BSSY B1, `(.L_x_321) ;  /* 0x0000006000017945 */ /* 0x000fe20003800000 */
[----:B------:R-:W-:-:S07]  /*105c0*/  IMAD.MOV.U32 R2, RZ, RZ, -0x1 ;  /* 0xffffffffff027424 */ /* 0x000fce00078e00ff */
[----:B------:R-:W-:Y:S05]  /*105d0*/  WARPSYNC.COLLECTIVE R2, `(.L_x_322) ;  /* 0x00000000020c7348 */ /* 0x000fea0003c00000 */
[----:B------:R-:W-:Y:S02]  /*105e0*/  ELECT P0, UR62, PT ;  /* 0x00000000003e782f */ /* 0x000fe40003800000 */
[----:B------:R-:W-:Y:S01]  /*105f0*/  MOV R2, UR62 ;  /* 0x0000003e00027c02 */ /* 0x000fe20008000f00 */
[----:B------:R-:W-:Y:S10]  /*10600*/  ENDCOLLECTIVE ;  /* 0x000000000000791b */ /* 0x000ff40003800000 */
.L_x_322:
[----:B------:R-:W-:Y:S05]  /*10610*/  BSYNC B1 ;  /* 0x0000000000017941 */ /* 0x000fea0003800000 */
.L_x_321:
[----:B------:R-:W-:Y:S05]  /*10620*/  BRA `(.L_x_323) ;  /* 0xfffffff000007947 */ /* 0x000fea000383ffff */
.L_x_305:
[----:B0-----:R0:W2:Y:S02]  /*10630*/  SYNCS.PHASECHK.TRANS64.TRYWAIT P0, [R11+URZ+0x20], R4 ;  /* 0x000020040b0075a7 */ /* 0x0010a4000800017f */
[----:B--2---:R-:W-:Y:S05]  /*10640*/  @!P0 NANOSLEEP.SYNCS 0x989680 ;  /* 0x009896800000895d */ /* 0x004fea0003900000 */
[----:B------:R-:W2:Y:S02]  /*10650*/  @!P0 SYNCS.PHASECHK.TRANS64 P0, [R11+URZ+0x20], R4 ;  /* 0x000020040b0085a7 */ /* 0x000ea4000800007f */
[----:B--2---:R-:W-:Y:S05]  /*10660*/  @!P0 BRA `(.L_x_305) ;  /* 0xfffffffc00f08947 */ /* 0x004fea000383ffff */
[----:B------:R-:W-:Y:S05]  /*10670*/  BRA `(.L_x_324) ;  /* 0xfffffff000407947 */ /* 0x000fea000383ffff */
.L_x_313:
[----:B------:R-:W-:Y:S01]  /*10680*/  BSSY B0, `(.L_x_325) ;  /* 0x0000006000007945 */ /* 0x000fe20003800000 */
[----:B------:R-:W-:-:S07]  /*10690*/  IMAD.MOV.U32 R2, RZ, RZ, -0x1 ;  /* 0xffffffffff027424 */ /* 0x000fce00078e00ff */
[----:B------:R-:W-:Y:S05]  /*106a0*/  WARPSYNC.COLLECTIVE R2, `(.L_x_326) ;  /* 0x00000000020c7348 */ /* 0x000fea0003c00000 */
[----:B------:R-:W-:Y:S02]  /*106b0*/  ELECT P0, UR62, PT ;  /* 0x00000000003e782f */ /* 0x000fe40003800000 */
[----:B------:R-:W-:Y:S01]  /*106c0*/  MOV R2, UR62 ;  /* 0x0000003e00027c02 */ /* 0x000fe20008000f00 */
[----:B------:R-:W-:Y:S10]  /*106d0*/  ENDCOLLECTIVE ;  /* 0x000000000000791b */ /* 0x000ff40003800000 */
.L_x_326:
[----:B------:R-:W-:Y:S05]  /*106e0*/  BSYNC B0 ;  /* 0x0000000000007941 */ /* 0x000fea0003800000 */
.L_x_325:
[----:B------:R-:W-:Y:S05]  /*106f0*/  BRA `(.L_x_327) ;  /* 0xfffffff800bc7947 */ /* 0x000fea000383ffff */
.L_x_317:
[----:B0-----:R0:W1:Y:S02]  /*10700*/  SYNCS.PHASECHK.TRANS64.TRYWAIT P0, [R7+URZ], R2 ;  /* 0x00000002070075a7 */ /* 0x001064000800017f */
[----:B-1----:R-:W-:Y:S05]  /*10710*/  @!P0 NANOSLEEP.SYNCS 0x989680 ;  /* 0x009896800000895d */ /* 0x002fea0003900000 */
[----:B------:R-:W1:Y:S02]  /*10720*/  @!P0 SYNCS.PHASECHK.TRANS64 P0, [R7+URZ], R2 ;  /* 0x00000002070085a7 */ /* 0x000e64000800007f */
[----:B-1----:R-:W-:Y:S05]  /*10730*/  @!P0 BRA `(.L_x_317) ;  /* 0xfffffffc00f08947 */ /* 0x002fea000383ffff */
[----:B------:R-:W-:Y:S05]  /*10740*/  BRA `(.L_x_328) ;  /* 0xfffffffc00007947 */ /* 0x000fea000383ffff */
.L_x_318:
[----:B0-----:R0:W1:Y:S02]  /*10750*/  SYNCS.PHASECHK.TRANS64.TRYWAIT P0, [R9+URZ], R4 ;  /* 0x00000004090075a7 */ /* 0x001064000800017f */
[----:B-1----:R-:W-:Y:S05]  /*10760*/  @!P0 NANOSLEEP.SYNCS 0x989680 ;  /* 0x009896800000895d */ /* 0x002fea0003900000 */
[----:B------:R-:W1:Y:S02]  /*10770*/  @!P0 SYNCS.PHASECHK.TRANS64 P0, [R9+URZ], R4 ;  /* 0x00000004090085a7 */ /* 0x000e64000800007f */
[----:B-1----:R-:W-:Y:S05]  /*10780*/  @!P0 BRA `(.L_x_318) ;  /* 0xfffffffc00f08947 */ /* 0x002fea000383ffff */
[----:B------:R-:W-:Y:S05]  /*10790*/  BRA `(.L_x_329) ;  /* 0xfffffffc00107947 */ /* 0x000fea000383ffff */
.L_x_319:
[----:B-1----:R1:W2:Y:S02]  /*107a0*/  SYNCS.PHASECHK.TRANS64.TRYWAIT P0, [R6+URZ], R5 ;  /* 0x00000005060075a7 */ /* 0x0022a4000800017f */
[----:B--2---:R-:W-:Y:S05]  /*107b0*/  @!P0 NANOSLEEP.SYNCS 0x989680 ;  /* 0x009896800000895d */ /* 0x004fea0003900000 */
[----:B------:R-:W2:Y:S02]  /*107c0*/  @!P0 SYNCS.PHASECHK.TRANS64 P0, [R6+URZ], R5 ;  /* 0x00000005060085a7 */ /* 0x000ea4000800007f */
[----:B--2---:R-:W-:Y:S05]  /*107d0*/  @!P0 BRA `(.L_x_319) ;  /* 0xfffffffc00f08947 */ /* 0x004fea000383ffff */
[----:B------:R-:W-:Y:S05]  /*107e0*/  BRA `(.L_x_330) ;  /* 0xfffffffc00187947 */ /* 0x000fea000383ffff */
.L_x_331:
[----:B------:R-:W-:-:S00]  /*107f0*/  BRA `(.L_x_331) ;  /* 0xfffffffc00fc7947 */ /* 0x000fc0000383ffff */
[----:B------:R-:W-:-:S00]  /*10800*/  NOP ;  /* 0x0000000000007918 */ /* 0x000fc00000000000 */
[----:B------:R-:W-:-:S00]  /*10810*/  NOP ;  /* 0x0000000000007918 */ /* 0x000fc00000000000 */
[----:B------:R-:W-:-:S00]  /*10820*/  NOP ;  /* 0x0000000000007918 */ /* 0x000fc00000000000 */
[----:B------:R-:W-:-:S00]  /*10830*/  NOP ;  /* 0x0000000000007918 */ /* 0x000fc00000000000 */
[----:B------:R-:W-:-:S00]  /*10840*/  NOP ;  /* 0x0000000000007918 */ /* 0x000fc00000000000 */
[----:B------:R-:W-:-:S00]  /*10850*/  NOP ;  /* 0x0000000000007918 */ /* 0x000fc00000000000 */
[----:B------:R-:W-:-:S00]  /*10860*/  NOP ;  /* 0x0000000000007918 */ /* 0x000fc00000000000 */
[----:B------:R-:W-:-:S00]  /*10870*/  NOP ;  /* 0x0000000000007918 */ /* 0x000fc00000000000 */
.L_x_332:


//--------------------- .nv.shared._ZN7cutlass13device_kernelINS_4gemm6kernel13GemmUniversalIN4cute5tupleIJiiiiEEENS1_10collective13CollectiveMmaINS1_37MainloopSm90TmaGmmaWarpSpecializedFP8ILi4ENS5_IJNS4_1CILi2EEESB_NSA_ILi1EEEEEENS1_35KernelTmaWarpSpecializedCooperativeEEENS5_IJNSA_ILi128EEENSA_ILi256EEESG_EEENS_12float_e4m3_tENS5_IJlSC_lEEESJ_SK_NS4_8TiledMMAINS4_8MMA_AtomIJNS4_4SM904GMMA31MMA_64x256x32_F32E4M3E4M3_SS_TNILNSO_7ScaleInE1ELSQ_1EEEEEENS4_6LayoutINS5_IJSB_SC_SC_EEENS5_IJSC_NSA_ILi0EEESV_EEEEENS5_IJNS4_10UnderscoreESY_SY_EEEEENS4_23SM90_TMA_LOAD_MULTICASTENS4_14ComposedLayoutINS4_7SwizzleILi3ELi4ELi3EEENS4_18smem_ptr_flag_bitsILi8EEENST_INS5_IJNSA_ILi8EEESG_EEENS5_IJSG_SC_EEEEEEEvNS4_8identityES11_S1B_vS1C_EENS_8epilogue10collective6detail29Sm90TmaWarpSpecializedAdapterINS1F_15DefaultEpilogueISJ_SK_SK_NS1E_6thread17LinearCombinationISJ_Li1EffLNS1J_9ScaleType4KindE0ELNS_15FloatRoundStyleE2ESJ_EENS1_15EpilogueDefaultEEEEEvvEEEEvNT_6ParamsE --------------------------
	.section	.nv.shared._ZN7cutlass13device_kernelINS_4gemm6kernel13GemmUniversalIN4cute5tupleIJiiiiEEENS1_10collective13CollectiveMmaINS1_37MainloopSm90TmaGmmaWarpSpecializedFP8ILi4ENS5_IJNS4_1CILi2EEESB_NSA_ILi1EEEEEENS1_35KernelTmaWarpSpecializedCooperativeEEENS5_IJNSA_ILi128EEENSA_ILi256EEESG_EEENS_12float_e4m3_tENS5_IJlSC_lEEESJ_SK_NS4_8TiledMMAINS4_8MMA_AtomIJNS4_4SM904GMMA31MMA_64x256x32_F32E4M3E4M3_SS_TNILNSO_7ScaleInE1ELSQ_1EEEEEENS4_6LayoutINS5_IJSB_SC_SC_EEENS5_IJSC_NSA_ILi0EEESV_EEEEENS5_IJNS4_10UnderscoreESY_SY_EEEEENS4_23SM90_TMA_LOAD_MULTICASTENS4_14ComposedLayoutINS4_7SwizzleILi3ELi4ELi3EEENS4_18smem_ptr_flag_bitsILi8EEENST_INS5_IJNSA_ILi8EEESG_EEENS5_IJSG_SC_EEEEEEEvNS4_8identityES11_S1B_vS1C_EENS_8epilogue10collective6detail29Sm90TmaWarpSpecializedAdapterINS1F_15DefaultEpilogueISJ_SK_SK_NS1E_6thread17LinearCombinationISJ_Li1EffLNS1J_9ScaleType4KindE0ELNS_15FloatRoundStyleE2ESJ_EENS1_15EpilogueDefaultEEEEEvvEEEEvNT_6ParamsE,"aw",@nobits
	.sectionflags	@""
	.align	16
	.zero		1024


//--------------------- .nv.shared.reserved.0     --------------------------
	.section	.nv.shared.reserved.0,"aw",@nobits
	.weak		__nv_reservedSMEM_offset_0_alias
	.size		__nv_reservedSMEM_offset_0_alias, 0, 0
	.other		__nv_reservedSMEM_offset_0_alias,@"STO_CUDA_RESERVED_SHARED STV_DEFAULT"
__nv_reservedSMEM_offset_0_alias:
	.zero		0


//--------------------- .nv.global                --------------------------
	.section	.nv.global,"aw",@nobits
.nv.global:
	.type		_ZN39_INTERNAL_bdf3fe4e_4_k_cu_d64eb393_51204cute1_E,@object
	.size		_ZN39_INTERNAL_bdf3fe4e_4_k_cu_d64eb393_51204cute1_E,(_ZN39_INTERNAL_bdf3fe4e_4_k_cu_d64eb393_51204cuda3std3__45__cpo6cbeginE - _ZN39_INTERNAL_bdf3fe4e_4_k_cu_d64eb393_51204cute1_E)
_ZN39_INTERNAL_bdf3fe4e_4_k_cu_d64eb393_51204cute1_E:
	.zero		1
	.type		_ZN39_INTERNAL_bdf3fe4e_4_k_cu_d64eb393_51204cuda3std3__45__cpo6cbeginE,@object
	.size		_ZN39_INTERNAL_bdf3fe4e_4_k_cu_d64eb393_51204cuda3std3__45__cpo6cbeginE,(_ZN39_INTERNAL_bdf3fe4e_4_k_cu_d64eb393_51204cuda3std3__48in_placeE - _ZN39_INTERNAL_bdf3fe4e_4_k_cu_d64eb393_51204cuda3std3__45__cpo6cbeginE)
_ZN39_INTERNAL_bdf3fe4e_4_k_cu_d64eb393_51204cuda3std3__45__cpo6cbeginE:
	.zero		1
	.type		_ZN39_INTERNAL_bdf3fe4e_4_k_cu_d64eb393_51204cuda3std3__48in_placeE,@object
	.size		_ZN39_INTERNAL_bdf3fe4e_4_k_cu_d64eb393_51204cuda3std3__48in_placeE,(_ZN39_INTERNAL_bdf3fe4e_4_k_cu_d64eb393_51204cuda3std6ranges3__45__cpo9iter_moveE - _ZN39_INTERNAL_bdf3fe4e_4_k_cu_d64eb393_51204cuda3std3__48in_placeE)
_ZN39_INTERNAL_bdf3fe4e_4_k_cu_d64eb393_51204cuda3std3__48in_placeE:
	.zero		1
	.type		_ZN39_INTERNAL_bdf3fe4e_4_k_cu_d64eb393_51204cuda3std6ranges3__45__cpo9iter_moveE,@object
	.size		_ZN39_INTERNAL_bdf3fe4e_4_k_cu_d64eb393_51204cuda3std6ranges3__45__cpo9iter_moveE,(_ZN39_INTERNAL_bdf3fe4e_4_k_cu_d64eb393_51204cuda3std3__45__cpo5beginE - _ZN39_INTERNAL_bdf3fe4e_4_k_cu_d64eb393_51204cuda3std6ranges3__45__cpo9iter_moveE)
_ZN39_INTERNAL_bdf3fe4e_4_k_cu_d64eb393_51204cuda3std6ranges3__45__cpo9iter_moveE:
	.zero		1
	.type		_ZN39_INTERNAL_bdf3fe4e_4_k_cu_d64eb393_51204cuda3std3__45__cpo5beginE,@object
	.size		_ZN39_INTERNAL_bdf3fe4e_4_k_cu_d64eb393_51204cuda3std3__45__cpo5beginE,(_ZN39_INTERNAL_bdf3fe4e_4_k_cu_d64eb393_51204cuda3std3__441_GLOBAL__N__bdf3fe4e_4_k_cu_d64eb393_51206ignoreE - _ZN39_INTERNAL_bdf3fe4e_4_k_cu_d64eb393_51204cuda3std3__45__cpo5beginE)
_ZN39_INTERNAL_bdf3fe4e_4_k_cu_d64eb393_51204cuda3std3__45__cpo5beginE:
	.zero		1
	.type		_ZN39_INTERNAL_bdf3fe4e_4_k_cu_d64eb393_51204cuda3std3__441_GLOBAL__N__bdf3fe4e_4_k_cu_d64eb393_51206ignoreE,@object
	.size		_ZN39_INTERNAL_bdf3fe4e_4_k_cu_d64eb393_51204cuda3std3__441_GLOBAL__N__bdf3fe4e_4_k_cu_d64eb393_51206ignoreE,(_ZN39_INTERNAL_bdf3fe4e_4_k_cu_d64eb393_51204cute7productE - _ZN39_INTERNAL_bdf3fe4e_4_k_cu_d64eb393_51204cuda3std3__441_GLOBAL__N__bdf3fe4e_4_k_cu_d64eb393_51206ignoreE)
_ZN39_INTERNAL_bdf3fe4e_4_k_cu_d64eb393_51204cuda3std3__441_GLOBAL__N__bdf3fe4e_4_k_cu_d64eb393_51206ignoreE:
	.zero		1
	.type		_ZN39_INTERNAL_bdf3fe4e_4_k_cu_d64eb393_51204cute7productE,@object
	.size		_ZN39_INTERNAL_bdf3fe4e_4_k_cu_d64eb393_51204cute7productE,(_ZN39_INTERNAL_bdf3fe4e_4_k_cu_d64eb393_51204cuda3std3__45__cpo3endE - _ZN39_INTERNAL_bdf3fe4e_4_k_cu_d64eb393_51204cute7productE)
_ZN39_INTERNAL_bdf3fe4e_4_k_cu_d64eb393_51204cute7productE:
	.zero		1
	.type		_ZN39_INTERNAL_bdf3fe4e_4_k_cu_d64eb393_51204cuda3std3__45__cpo3endE,@object
	.size		_ZN39_INTERNAL_bdf3fe4e_4_k_cu_d64eb393_51204cuda3std3__45__cpo3endE,(_ZN39_INTERNAL_bdf3fe4e_4_k_cu_d64eb393_51204cuda3std3__419piecewise_constructE - _ZN39_INTERNAL_bdf3fe4e_4_k_cu_d64eb393_51204cuda3std3__45__cpo3endE)
_ZN39_INTERNAL_bdf3fe4e_4_k_cu_d64eb393_51204cuda3std3__45__cpo3endE:
	.zero		1
	.type		_ZN39_INTERNAL_bdf3fe4e_4_k_cu_d64eb393_51204cuda3std3__419piecewise_constructE,@object
	.size		_ZN39_INTERNAL_bdf3fe4e_4_k_cu_d64eb393_51204cuda3std3__419piecewise_constructE,(_ZN39_INTERNAL_bdf3fe4e_4_k_cu_d64eb393_51204cuda3std3__45__cpo4cendE - _ZN39_INTERNAL_bdf3fe4e_4_k_cu_d64eb393_51204cuda3std3__419piecewise_constructE)
_ZN39_INTERNAL_bdf3fe4e_4_k_cu_d64eb393_51204cuda3std3__419piecewise_constructE:
	.zero		1
	.type		_ZN39_INTERNAL_bdf3fe4e_4_k_cu_d64eb393_51204cuda3std3__45__cpo4cendE,@object
	.size		_ZN39_INTERNAL_bdf3fe4e_4_k_cu_d64eb393_51204cuda3std3__45__cpo4cendE,(_ZN39_INTERNAL_bdf3fe4e_4_k_cu_d64eb393_51204cuda3std6ranges3__45__cpo4swapE - _ZN39_INTERNAL_bdf3fe4e_4_k_cu_d64eb393_51204cuda3std3__45__cpo4cendE)
_ZN39_INTERNAL_bdf3fe4e_4_k_cu_d64eb393_51204cuda3std3__45__cpo4cendE:
	.zero		1
	.type		_ZN39_INTERNAL_bdf3fe4e_4_k_cu_d64eb393_51204cuda3std6ranges3__45__cpo4swapE,@object
	.size		_ZN39_INTERNAL_bdf3fe4e_4_k_cu_d64eb393_51204cuda3std6ranges3__45__cpo4swapE,(.L_7 - _ZN39_INTERNAL_bdf3fe4e_4_k_cu_d64eb393_51204cuda3std6ranges3__45__cpo4swapE)
_ZN39_INTERNAL_bdf3fe4e_4_k_cu_d64eb393_51204cuda3std6ranges3__45__cpo4swapE:
	.zero		1
.L_7:


//--------------------- .nv.constant0._ZN7cutlass13device_kernelINS_4gemm6kernel13GemmUniversalIN4cute5tupleIJiiiiEEENS1_10collective13CollectiveMmaINS1_37MainloopSm90TmaGmmaWarpSpecializedFP8ILi4ENS5_IJNS4_1CILi2EEESB_NSA_ILi1EEEEEENS1_35KernelTmaWarpSpecializedCooperativeEEENS5_IJNSA_ILi128EEENSA_ILi256EEESG_EEENS_12float_e4m3_tENS5_IJlSC_lEEESJ_SK_NS4_8TiledMMAINS4_8MMA_AtomIJNS4_4SM904GMMA31MMA_64x256x32_F32E4M3E4M3_SS_TNILNSO_7ScaleInE1ELSQ_1EEEEEENS4_6LayoutINS5_IJSB_SC_SC_EEENS5_IJSC_NSA_ILi0EEESV_EEEEENS5_IJNS4_10UnderscoreESY_SY_EEEEENS4_23SM90_TMA_LOAD_MULTICASTENS4_14ComposedLayoutINS4_7SwizzleILi3ELi4ELi3EEENS4_18smem_ptr_flag_bitsILi8EEENST_INS5_IJNSA_ILi8EEESG_EEENS5_IJSG_SC_EEEEEEEvNS4_8identityES11_S1B_vS1C_EENS_8epilogue10collective6detail29Sm90TmaWarpSpecializedAdapterINS1F_15DefaultEpilogueISJ_SK_SK_NS1E_6thread17LinearCombinationISJ_Li1EffLNS1J_9ScaleType4KindE0ELNS_15FloatRoundStyleE2ESJ_EENS1_15EpilogueDefaultEEEEEvvEEEEvNT_6ParamsE --------------------------
	.section	.nv.constant0._ZN7cutlass13device_kernelINS_4gemm6kernel13GemmUniversalIN4cute5tupleIJiiiiEEENS1_10collective13CollectiveMmaINS1_37MainloopSm90TmaGmmaWarpSpecializedFP8ILi4ENS5_IJNS4_1CILi2EEESB_NSA_ILi1EEEEEENS1_35KernelTmaWarpSpecializedCooperativeEEENS5_IJNSA_ILi128EEENSA_ILi256EEESG_EEENS_12float_e4m3_tENS5_IJlSC_lEEESJ_SK_NS4_8TiledMMAINS4_8MMA_AtomIJNS4_4SM904GMMA31MMA_64x256x32_F32E4M3E4M3_SS_TNILNSO_7ScaleInE1ELSQ_1EEEEEENS4_6LayoutINS5_IJSB_SC_SC_EEENS5_IJSC_NSA_ILi0EEESV_EEEEENS5_IJNS4_10UnderscoreESY_SY_EEEEENS4_23SM90_TMA_LOAD_MULTICASTENS4_14ComposedLayoutINS4_7SwizzleILi3ELi4ELi3EEENS4_18smem_ptr_flag_bitsILi8EEENST_INS5_IJNSA_ILi8EEESG_EEENS5_IJSG_SC_EEEEEEEvNS4_8identityES11_S1B_vS1C_EENS_8epilogue10collective6detail29Sm90TmaWarpSpecializedAdapterINS1F_15DefaultEpilogueISJ_SK_SK_NS1E_6thread17LinearCombinationISJ_Li1EffLNS1J_9ScaleType4KindE0ELNS_15FloatRoundStyleE2ESJ_EENS1_15EpilogueDefaultEEEEEvvEEEEvNT_6ParamsE,"a",@progbits
	.sectionflags	@""
	.align	4
.nv.constant0._ZN7cutlass13device_kernelINS_4gemm6kernel13GemmUniversalIN4cute5tupleIJiiiiEEENS1_10collective13CollectiveMmaINS1_37MainloopSm90TmaGmmaWarpSpecializedFP8ILi4ENS5_IJNS4_1CILi2EEESB_NSA_ILi1EEEEEENS1_35KernelTmaWarpSpecializedCooperativeEEENS5_IJNSA_ILi128EEENSA_ILi256EEESG_EEENS_12float_e4m3_tENS5_IJlSC_lEEESJ_SK_NS4_8TiledMMAINS4_8MMA_AtomIJNS4_4SM904GMMA31MMA_64x256x32_F32E4M3E4M3_SS_TNILNSO_7ScaleInE1ELSQ_1EEEEEENS4_6LayoutINS5_IJSB_SC_SC_EEENS5_IJSC_NSA_ILi0EEESV_EEEEENS5_IJNS4_10UnderscoreESY_SY_EEEEENS4_23SM90_TMA_LOAD_MULTICASTENS4_14ComposedLayoutINS4_7SwizzleILi3ELi4ELi3EEENS4_18smem_ptr_flag_bitsILi8EEENST_INS5_IJNSA_ILi8EEESG_EEENS5_IJSG_SC_EEEEEEEvNS4_8identityES11_S1B_vS1C_EENS_8epilogue10collective6detail29Sm90TmaWarpSpecializedAdapterINS1F_15DefaultEpilogueISJ_SK_SK_NS1E_6thread17LinearCombinationISJ_Li1EffLNS1J_9ScaleType4KindE0ELNS_15FloatRoundStyleE2ESJ_EENS1_15EpilogueDefaultEEEEEvvEEEEvNT_6ParamsE:
	.zero		1664


//--------------------- SYMBOLS --------------------------

	.type		.nv.reservedSmem.offset0,@object
	.size		.nv.reservedSmem.offset0,0x4
